//
// Generated by NVIDIA NVVM Compiler
//
// Compiler Build ID: CL-36424714
// Cuda compilation tools, release 13.0, V13.0.88
// Based on NVVM 20.0.0
//

.version 9.0
.target sm_100
.address_size 64

	// .globl	miningKernel
.global .align 1 .b8 debugHeader[80];
.global .align 1 .b8 debugHeaderHex[161];
.global .align 4 .u32 foundNonce;
.global .align 4 .u32 found;
.global .align 1 .b8 foundHash[32];
.global .align 1 .b8 foundHashHex[65];
.global .align 4 .b8 _ZN34_INTERNAL_cbb56a57_4_k_cu_dcb5b6246sha2561kE[256] = {152, 47, 138, 66, 145, 68, 55, 113, 207, 251, 192, 181, 165, 219, 181, 233, 91, 194, 86, 57, 241, 17, 241, 89, 164, 130, 63, 146, 213, 94, 28, 171, 152, 170, 7, 216, 1, 91, 131, 18, 190, 133, 49, 36, 195, 125, 12, 85, 116, 93, 190, 114, 254, 177, 222, 128, 167, 6, 220, 155, 116, 241, 155, 193, 193, 105, 155, 228, 134, 71, 190, 239, 198, 157, 193, 15, 204, 161, 12, 36, 111, 44, 233, 45, 170, 132, 116, 74, 220, 169, 176, 92, 218, 136, 249, 118, 82, 81, 62, 152, 109, 198, 49, 168, 200, 39, 3, 176, 199, 127, 89, 191, 243, 11, 224, 198, 71, 145, 167, 213, 81, 99, 202, 6, 103, 41, 41, 20, 133, 10, 183, 39, 56, 33, 27, 46, 252, 109, 44, 77, 19, 13, 56, 83, 84, 115, 10, 101, 187, 10, 106, 118, 46, 201, 194, 129, 133, 44, 114, 146, 161, 232, 191, 162, 75, 102, 26, 168, 112, 139, 75, 194, 163, 81, 108, 199, 25, 232, 146, 209, 36, 6, 153, 214, 133, 53, 14, 244, 112, 160, 106, 16, 22, 193, 164, 25, 8, 108, 55, 30, 76, 119, 72, 39, 181, 188, 176, 52, 179, 12, 28, 57, 74, 170, 216, 78, 79, 202, 156, 91, 243, 111, 46, 104, 238, 130, 143, 116, 111, 99, 165, 120, 20, 120, 200, 132, 8, 2, 199, 140, 250, 255, 190, 144, 235, 108, 80, 164, 247, 163, 249, 190, 242, 120, 113, 198};

.visible .entry miningKernel(
	.param .u64 .ptr .align 1 miningKernel_param_0,
	.param .u32 miningKernel_param_1,
	.param .u32 miningKernel_param_2
)
{
	.local .align 16 .b8 	__local_depot0[256];
	.reg .b64 	%SP;
	.reg .b64 	%SPL;
	.reg .pred 	%p<82>;
	.reg .b16 	%rs<150>;
	.reg .b32 	%r<486>;
	.reg .b64 	%rd<32>;

	mov.u64 	%SPL, __local_depot0;
	ld.param.u64 	%rd11, [miningKernel_param_0];
	cvta.to.global.u64 	%rd12, %rd11;
	add.u64 	%rd1, %SPL, 0;
	add.u64 	%rd2, %SPL, 0;
	add.u64 	%rd3, %SPL, 0;
	add.u64 	%rd4, %SPL, 0;
	mov.u32 	%r38, %ctaid.x;
	mov.u32 	%r39, %ntid.x;
	mov.u32 	%r40, %tid.x;
	mad.lo.s32 	%r41, %r38, %r39, %r40;
	ld.global.u8 	%r42, [%rd12];
	ld.global.u8 	%r43, [%rd12+1];
	shl.b32 	%r44, %r43, 8;
	or.b32  	%r45, %r44, %r42;
	ld.global.u8 	%r46, [%rd12+2];
	shl.b32 	%r47, %r46, 16;
	ld.global.u8 	%r48, [%rd12+3];
	shl.b32 	%r49, %r48, 24;
	or.b32  	%r50, %r49, %r47;
	or.b32  	%r1, %r50, %r45;
	ld.global.u8 	%rs1, [%rd12+4];
	ld.global.u8 	%rs2, [%rd12+5];
	ld.global.u8 	%rs3, [%rd12+6];
	ld.global.u8 	%rs4, [%rd12+7];
	ld.global.u8 	%rs5, [%rd12+8];
	ld.global.u8 	%rs6, [%rd12+9];
	ld.global.u8 	%rs7, [%rd12+10];
	ld.global.u8 	%rs8, [%rd12+11];
	ld.global.u8 	%rs9, [%rd12+12];
	ld.global.u8 	%rs10, [%rd12+13];
	ld.global.u8 	%rs11, [%rd12+14];
	ld.global.u8 	%rs12, [%rd12+15];
	ld.global.u8 	%rs13, [%rd12+16];
	ld.global.u8 	%rs14, [%rd12+17];
	ld.global.u8 	%rs15, [%rd12+18];
	ld.global.u8 	%rs16, [%rd12+19];
	ld.global.u8 	%rs17, [%rd12+20];
	ld.global.u8 	%rs18, [%rd12+21];
	ld.global.u8 	%rs19, [%rd12+22];
	ld.global.u8 	%rs20, [%rd12+23];
	ld.global.u8 	%rs21, [%rd12+24];
	ld.global.u8 	%rs22, [%rd12+25];
	ld.global.u8 	%rs23, [%rd12+26];
	ld.global.u8 	%rs24, [%rd12+27];
	ld.global.u8 	%rs25, [%rd12+28];
	ld.global.u8 	%rs26, [%rd12+29];
	ld.global.u8 	%rs27, [%rd12+30];
	ld.global.u8 	%rs28, [%rd12+31];
	ld.global.u8 	%rs29, [%rd12+32];
	ld.global.u8 	%rs30, [%rd12+33];
	ld.global.u8 	%rs31, [%rd12+34];
	ld.global.u8 	%rs32, [%rd12+35];
	ld.global.u8 	%rs33, [%rd12+36];
	ld.global.u8 	%rs34, [%rd12+37];
	ld.global.u8 	%rs35, [%rd12+38];
	ld.global.u8 	%rs36, [%rd12+39];
	ld.global.u8 	%rs37, [%rd12+40];
	ld.global.u8 	%rs38, [%rd12+41];
	ld.global.u8 	%rs39, [%rd12+42];
	ld.global.u8 	%rs40, [%rd12+43];
	ld.global.u8 	%rs41, [%rd12+44];
	ld.global.u8 	%rs42, [%rd12+45];
	ld.global.u8 	%rs43, [%rd12+46];
	ld.global.u8 	%rs44, [%rd12+47];
	ld.global.u8 	%rs45, [%rd12+48];
	ld.global.u8 	%rs46, [%rd12+49];
	ld.global.u8 	%rs47, [%rd12+50];
	ld.global.u8 	%rs48, [%rd12+51];
	ld.global.u8 	%rs49, [%rd12+52];
	ld.global.u8 	%rs50, [%rd12+53];
	ld.global.u8 	%rs51, [%rd12+54];
	ld.global.u8 	%rs52, [%rd12+55];
	ld.global.u8 	%rs53, [%rd12+56];
	ld.global.u8 	%rs54, [%rd12+57];
	ld.global.u8 	%rs55, [%rd12+58];
	ld.global.u8 	%rs56, [%rd12+59];
	ld.global.u8 	%rs57, [%rd12+60];
	ld.global.u8 	%rs58, [%rd12+61];
	ld.global.u8 	%rs59, [%rd12+62];
	ld.global.u8 	%rs60, [%rd12+63];
	ld.global.u8 	%rs61, [%rd12+64];
	ld.global.u8 	%rs62, [%rd12+65];
	ld.global.u8 	%rs63, [%rd12+66];
	ld.global.u8 	%rs64, [%rd12+67];
	ld.global.u8 	%r51, [%rd12+68];
	ld.global.u8 	%r52, [%rd12+69];
	shl.b32 	%r53, %r52, 8;
	or.b32  	%r54, %r53, %r51;
	ld.global.u8 	%r55, [%rd12+70];
	shl.b32 	%r56, %r55, 16;
	ld.global.u8 	%r57, [%rd12+71];
	shl.b32 	%r58, %r57, 24;
	or.b32  	%r59, %r58, %r56;
	or.b32  	%r2, %r59, %r54;
	ld.global.u8 	%r60, [%rd12+72];
	ld.global.u8 	%r61, [%rd12+73];
	shl.b32 	%r62, %r61, 8;
	or.b32  	%r63, %r62, %r60;
	ld.global.u8 	%r64, [%rd12+74];
	shl.b32 	%r65, %r64, 16;
	ld.global.u8 	%r66, [%rd12+75];
	shl.b32 	%r67, %r66, 24;
	or.b32  	%r68, %r67, %r65;
	or.b32  	%r3, %r68, %r63;
	setp.ne.s32 	%p3, %r41, 0;
	@%p3 bra 	$L__BB0_2;
	ld.param.u64 	%rd29, [miningKernel_param_0];
	cvta.to.global.u64 	%rd17, %rd29;
	ld.global.u8 	%r69, [%rd17+79];
	ld.global.u8 	%r70, [%rd17+78];
	ld.global.u8 	%r71, [%rd17+77];
	ld.global.u8 	%r72, [%rd17+76];
	st.global.u8 	[debugHeader], %r1;
	shr.u32 	%r73, %r1, 8;
	st.global.u8 	[debugHeader+1], %r73;
	shr.u32 	%r74, %r1, 16;
	st.global.u8 	[debugHeader+2], %r74;
	shr.u32 	%r75, %r1, 24;
	st.global.u8 	[debugHeader+3], %r75;
	st.global.u8 	[debugHeader+4], %rs1;
	st.global.u8 	[debugHeader+5], %rs2;
	st.global.u8 	[debugHeader+6], %rs3;
	st.global.u8 	[debugHeader+7], %rs4;
	st.global.u8 	[debugHeader+8], %rs5;
	st.global.u8 	[debugHeader+9], %rs6;
	st.global.u8 	[debugHeader+10], %rs7;
	st.global.u8 	[debugHeader+11], %rs8;
	st.global.u8 	[debugHeader+12], %rs9;
	st.global.u8 	[debugHeader+13], %rs10;
	st.global.u8 	[debugHeader+14], %rs11;
	st.global.u8 	[debugHeader+15], %rs12;
	st.global.u8 	[debugHeader+16], %rs13;
	st.global.u8 	[debugHeader+17], %rs14;
	st.global.u8 	[debugHeader+18], %rs15;
	st.global.u8 	[debugHeader+19], %rs16;
	st.global.u8 	[debugHeader+20], %rs17;
	st.global.u8 	[debugHeader+21], %rs18;
	st.global.u8 	[debugHeader+22], %rs19;
	st.global.u8 	[debugHeader+23], %rs20;
	st.global.u8 	[debugHeader+24], %rs21;
	st.global.u8 	[debugHeader+25], %rs22;
	st.global.u8 	[debugHeader+26], %rs23;
	st.global.u8 	[debugHeader+27], %rs24;
	st.global.u8 	[debugHeader+28], %rs25;
	st.global.u8 	[debugHeader+29], %rs26;
	st.global.u8 	[debugHeader+30], %rs27;
	st.global.u8 	[debugHeader+31], %rs28;
	st.global.u8 	[debugHeader+32], %rs29;
	st.global.u8 	[debugHeader+33], %rs30;
	st.global.u8 	[debugHeader+34], %rs31;
	st.global.u8 	[debugHeader+35], %rs32;
	st.global.u8 	[debugHeader+36], %rs33;
	st.global.u8 	[debugHeader+37], %rs34;
	st.global.u8 	[debugHeader+38], %rs35;
	st.global.u8 	[debugHeader+39], %rs36;
	st.global.u8 	[debugHeader+40], %rs37;
	st.global.u8 	[debugHeader+41], %rs38;
	st.global.u8 	[debugHeader+42], %rs39;
	st.global.u8 	[debugHeader+43], %rs40;
	st.global.u8 	[debugHeader+44], %rs41;
	st.global.u8 	[debugHeader+45], %rs42;
	st.global.u8 	[debugHeader+46], %rs43;
	st.global.u8 	[debugHeader+47], %rs44;
	st.global.u8 	[debugHeader+48], %rs45;
	st.global.u8 	[debugHeader+49], %rs46;
	st.global.u8 	[debugHeader+50], %rs47;
	st.global.u8 	[debugHeader+51], %rs48;
	st.global.u8 	[debugHeader+52], %rs49;
	st.global.u8 	[debugHeader+53], %rs50;
	st.global.u8 	[debugHeader+54], %rs51;
	st.global.u8 	[debugHeader+55], %rs52;
	st.global.u8 	[debugHeader+56], %rs53;
	st.global.u8 	[debugHeader+57], %rs54;
	st.global.u8 	[debugHeader+58], %rs55;
	st.global.u8 	[debugHeader+59], %rs56;
	st.global.u8 	[debugHeader+60], %rs57;
	st.global.u8 	[debugHeader+61], %rs58;
	st.global.u8 	[debugHeader+62], %rs59;
	st.global.u8 	[debugHeader+63], %rs60;
	st.global.u8 	[debugHeader+64], %rs61;
	st.global.u8 	[debugHeader+65], %rs62;
	st.global.u8 	[debugHeader+66], %rs63;
	st.global.u8 	[debugHeader+67], %rs64;
	st.global.u8 	[debugHeader+68], %r2;
	shr.u32 	%r76, %r2, 8;
	st.global.u8 	[debugHeader+69], %r76;
	shr.u32 	%r77, %r2, 16;
	st.global.u8 	[debugHeader+70], %r77;
	shr.u32 	%r78, %r2, 24;
	st.global.u8 	[debugHeader+71], %r78;
	st.global.u8 	[debugHeader+72], %r3;
	shr.u32 	%r79, %r3, 8;
	st.global.u8 	[debugHeader+73], %r79;
	shr.u32 	%r80, %r3, 16;
	st.global.u8 	[debugHeader+74], %r80;
	shr.u32 	%r81, %r3, 24;
	st.global.u8 	[debugHeader+75], %r81;
	st.global.u8 	[debugHeader+76], %r72;
	st.global.u8 	[debugHeader+77], %r71;
	st.global.u8 	[debugHeader+78], %r70;
	st.global.u8 	[debugHeader+79], %r69;
$L__BB0_2:
	ld.param.u32 	%r479, [miningKernel_param_2];
	ld.param.u32 	%r477, [miningKernel_param_1];
	mov.u32 	%r82, %ctaid.x;
	mov.u32 	%r83, %ntid.x;
	mov.u32 	%r84, %tid.x;
	mad.lo.s32 	%r85, %r82, %r83, %r84;
	add.s32 	%r86, %r477, %r85;
	setp.ge.u32 	%p4, %r86, %r479;
	ld.global.u32 	%r87, [found];
	setp.ne.s32 	%p5, %r87, 0;
	or.pred  	%p6, %p4, %p5;
	@%p6 bra 	$L__BB0_78;
	ld.param.u32 	%r478, [miningKernel_param_1];
	mov.u32 	%r89, %ctaid.x;
	mov.u32 	%r90, %ntid.x;
	mov.u32 	%r91, %tid.x;
	mad.lo.s32 	%r92, %r89, %r90, %r91;
	add.s32 	%r481, %r478, %r92;
	shr.u32 	%r93, %r3, 24;
	cvt.u16.u32 	%rs98, %r93;
	and.b32  	%r94, %r3, 16777215;
	setp.lt.u32 	%p7, %r3, 50331648;
	shl.b32 	%r95, %r93, 3;
	sub.s32 	%r96, 24, %r95;
	selp.b32 	%r97, %r96, 0, %p7;
	shr.u32 	%r98, %r94, %r97;
	min.u16 	%rs99, %rs98, 32;
	mul.wide.u16 	%r99, %rs99, 8;
	add.s32 	%r100, %r99, -24;
	shr.s32 	%r101, %r100, 3;
	add.s32 	%r102, %r101, 2;
	selp.b32 	%r103, 2, %r102, %p7;
	prmt.b32 	%r5, %r1, 0, 291;
	cvt.u32.u16 	%r104, %rs1;
	shl.b32 	%r105, %r104, 24;
	cvt.u32.u16 	%r106, %rs2;
	shl.b32 	%r107, %r106, 16;
	and.b32  	%r108, %r107, 16711680;
	or.b32  	%r109, %r108, %r105;
	mul.wide.u16 	%r110, %rs3, 256;
	or.b32  	%r111, %r109, %r110;
	cvt.u32.u16 	%r112, %rs4;
	and.b32  	%r113, %r112, 255;
	or.b32  	%r6, %r111, %r113;
	cvt.u32.u16 	%r114, %rs5;
	shl.b32 	%r115, %r114, 24;
	cvt.u32.u16 	%r116, %rs6;
	shl.b32 	%r117, %r116, 16;
	and.b32  	%r118, %r117, 16711680;
	or.b32  	%r119, %r118, %r115;
	mul.wide.u16 	%r120, %rs7, 256;
	or.b32  	%r121, %r119, %r120;
	cvt.u32.u16 	%r122, %rs8;
	and.b32  	%r123, %r122, 255;
	or.b32  	%r7, %r121, %r123;
	cvt.u32.u16 	%r124, %rs9;
	shl.b32 	%r125, %r124, 24;
	cvt.u32.u16 	%r126, %rs10;
	shl.b32 	%r127, %r126, 16;
	and.b32  	%r128, %r127, 16711680;
	or.b32  	%r129, %r128, %r125;
	mul.wide.u16 	%r130, %rs11, 256;
	or.b32  	%r131, %r129, %r130;
	cvt.u32.u16 	%r132, %rs12;
	and.b32  	%r133, %r132, 255;
	or.b32  	%r8, %r131, %r133;
	cvt.u32.u16 	%r134, %rs13;
	shl.b32 	%r135, %r134, 24;
	cvt.u32.u16 	%r136, %rs14;
	shl.b32 	%r137, %r136, 16;
	and.b32  	%r138, %r137, 16711680;
	or.b32  	%r139, %r138, %r135;
	mul.wide.u16 	%r140, %rs15, 256;
	or.b32  	%r141, %r139, %r140;
	cvt.u32.u16 	%r142, %rs16;
	and.b32  	%r143, %r142, 255;
	or.b32  	%r9, %r141, %r143;
	cvt.u32.u16 	%r144, %rs17;
	shl.b32 	%r145, %r144, 24;
	cvt.u32.u16 	%r146, %rs18;
	shl.b32 	%r147, %r146, 16;
	and.b32  	%r148, %r147, 16711680;
	or.b32  	%r149, %r148, %r145;
	mul.wide.u16 	%r150, %rs19, 256;
	or.b32  	%r151, %r149, %r150;
	cvt.u32.u16 	%r152, %rs20;
	and.b32  	%r153, %r152, 255;
	or.b32  	%r10, %r151, %r153;
	cvt.u32.u16 	%r154, %rs21;
	shl.b32 	%r155, %r154, 24;
	cvt.u32.u16 	%r156, %rs22;
	shl.b32 	%r157, %r156, 16;
	and.b32  	%r158, %r157, 16711680;
	or.b32  	%r159, %r158, %r155;
	mul.wide.u16 	%r160, %rs23, 256;
	or.b32  	%r161, %r159, %r160;
	cvt.u32.u16 	%r162, %rs24;
	and.b32  	%r163, %r162, 255;
	or.b32  	%r11, %r161, %r163;
	cvt.u32.u16 	%r164, %rs25;
	shl.b32 	%r165, %r164, 24;
	cvt.u32.u16 	%r166, %rs26;
	shl.b32 	%r167, %r166, 16;
	and.b32  	%r168, %r167, 16711680;
	or.b32  	%r169, %r168, %r165;
	mul.wide.u16 	%r170, %rs27, 256;
	or.b32  	%r171, %r169, %r170;
	cvt.u32.u16 	%r172, %rs28;
	and.b32  	%r173, %r172, 255;
	or.b32  	%r12, %r171, %r173;
	cvt.u32.u16 	%r174, %rs29;
	shl.b32 	%r175, %r174, 24;
	cvt.u32.u16 	%r176, %rs30;
	shl.b32 	%r177, %r176, 16;
	and.b32  	%r178, %r177, 16711680;
	or.b32  	%r179, %r178, %r175;
	mul.wide.u16 	%r180, %rs31, 256;
	or.b32  	%r181, %r179, %r180;
	cvt.u32.u16 	%r182, %rs32;
	and.b32  	%r183, %r182, 255;
	or.b32  	%r13, %r181, %r183;
	cvt.u32.u16 	%r184, %rs33;
	shl.b32 	%r185, %r184, 24;
	cvt.u32.u16 	%r186, %rs34;
	shl.b32 	%r187, %r186, 16;
	and.b32  	%r188, %r187, 16711680;
	or.b32  	%r189, %r188, %r185;
	mul.wide.u16 	%r190, %rs35, 256;
	or.b32  	%r191, %r189, %r190;
	cvt.u32.u16 	%r192, %rs36;
	and.b32  	%r193, %r192, 255;
	or.b32  	%r14, %r191, %r193;
	cvt.u32.u16 	%r194, %rs37;
	shl.b32 	%r195, %r194, 24;
	cvt.u32.u16 	%r196, %rs38;
	shl.b32 	%r197, %r196, 16;
	and.b32  	%r198, %r197, 16711680;
	or.b32  	%r199, %r198, %r195;
	mul.wide.u16 	%r200, %rs39, 256;
	or.b32  	%r201, %r199, %r200;
	cvt.u32.u16 	%r202, %rs40;
	and.b32  	%r203, %r202, 255;
	or.b32  	%r15, %r201, %r203;
	cvt.u32.u16 	%r204, %rs41;
	shl.b32 	%r205, %r204, 24;
	cvt.u32.u16 	%r206, %rs42;
	shl.b32 	%r207, %r206, 16;
	and.b32  	%r208, %r207, 16711680;
	or.b32  	%r209, %r208, %r205;
	mul.wide.u16 	%r210, %rs43, 256;
	or.b32  	%r211, %r209, %r210;
	cvt.u32.u16 	%r212, %rs44;
	and.b32  	%r213, %r212, 255;
	or.b32  	%r16, %r211, %r213;
	cvt.u32.u16 	%r214, %rs45;
	shl.b32 	%r215, %r214, 24;
	cvt.u32.u16 	%r216, %rs46;
	shl.b32 	%r217, %r216, 16;
	and.b32  	%r218, %r217, 16711680;
	or.b32  	%r219, %r218, %r215;
	mul.wide.u16 	%r220, %rs47, 256;
	or.b32  	%r221, %r219, %r220;
	cvt.u32.u16 	%r222, %rs48;
	and.b32  	%r223, %r222, 255;
	or.b32  	%r17, %r221, %r223;
	cvt.u32.u16 	%r224, %rs49;
	shl.b32 	%r225, %r224, 24;
	cvt.u32.u16 	%r226, %rs50;
	shl.b32 	%r227, %r226, 16;
	and.b32  	%r228, %r227, 16711680;
	or.b32  	%r229, %r228, %r225;
	mul.wide.u16 	%r230, %rs51, 256;
	or.b32  	%r231, %r229, %r230;
	cvt.u32.u16 	%r232, %rs52;
	and.b32  	%r233, %r232, 255;
	or.b32  	%r18, %r231, %r233;
	cvt.u32.u16 	%r234, %rs53;
	shl.b32 	%r235, %r234, 24;
	cvt.u32.u16 	%r236, %rs54;
	shl.b32 	%r237, %r236, 16;
	and.b32  	%r238, %r237, 16711680;
	or.b32  	%r239, %r238, %r235;
	mul.wide.u16 	%r240, %rs55, 256;
	or.b32  	%r241, %r239, %r240;
	cvt.u32.u16 	%r242, %rs56;
	and.b32  	%r243, %r242, 255;
	or.b32  	%r19, %r241, %r243;
	cvt.u32.u16 	%r244, %rs57;
	shl.b32 	%r245, %r244, 24;
	cvt.u32.u16 	%r246, %rs58;
	shl.b32 	%r247, %r246, 16;
	and.b32  	%r248, %r247, 16711680;
	or.b32  	%r249, %r248, %r245;
	mul.wide.u16 	%r250, %rs59, 256;
	or.b32  	%r251, %r249, %r250;
	cvt.u32.u16 	%r252, %rs60;
	and.b32  	%r253, %r252, 255;
	or.b32  	%r20, %r251, %r253;
	cvt.u32.u16 	%r254, %rs61;
	shl.b32 	%r255, %r254, 24;
	cvt.u32.u16 	%r256, %rs62;
	shl.b32 	%r257, %r256, 16;
	and.b32  	%r258, %r257, 16711680;
	or.b32  	%r259, %r258, %r255;
	mul.wide.u16 	%r260, %rs63, 256;
	or.b32  	%r261, %r259, %r260;
	cvt.u32.u16 	%r262, %rs64;
	and.b32  	%r263, %r262, 255;
	or.b32  	%r21, %r261, %r263;
	prmt.b32 	%r22, %r2, 0, 291;
	prmt.b32 	%r23, %r3, 0, 291;
	cvt.u16.u32 	%rs65, %r98;
	cvt.s64.s32 	%rd18, %r103;
	add.s64 	%rd5, %rd1, %rd18;
	shr.u32 	%r264, %r98, 8;
	cvt.u16.u32 	%rs66, %r264;
	{ .reg .b16 tmp; mov.b32 {tmp, %rs67}, %r98; }
	add.s64 	%rd6, %rd4, 40;
	mov.u32 	%r265, %nctaid.x;
	mul.lo.s32 	%r24, %r265, %r90;
	mov.b64 	%rd19, {%r15, %r267};
$L__BB0_4:
	st.local.v4.u32 	[%rd4], {%r5, %r6, %r7, %r8};
	st.local.v4.u32 	[%rd4+16], {%r9, %r10, %r11, %r12};
	st.local.v4.u32 	[%rd4+32], {%r13, %r14, %r15, %r16};
	st.local.v4.u32 	[%rd4+48], {%r17, %r18, %r19, %r20};
	cvt.u32.u64 	%r482, %rd19;
	mov.b32 	%r483, 0;
	mov.u64 	%rd30, %rd6;
$L__BB0_5:
	ld.local.v4.u32 	{%r268, %r269, %r270, %r271}, [%rd30+-40];
	mov.b64 	%rd20, {%r270, %r271};
	shf.l.wrap.b32 	%r272, %r269, %r269, 25;
	shf.l.wrap.b32 	%r273, %r269, %r269, 14;
	xor.b32  	%r274, %r272, %r273;
	shr.u32 	%r275, %r269, 3;
	xor.b32  	%r276, %r274, %r275;
	add.s64 	%rd8, %rd30, 16;
	ld.local.v2.u32 	{%r30, %r277}, [%rd30+16];
	shf.l.wrap.b32 	%r278, %r30, %r30, 15;
	shf.l.wrap.b32 	%r279, %r30, %r30, 13;
	xor.b32  	%r280, %r278, %r279;
	shr.u32 	%r281, %r30, 10;
	xor.b32  	%r282, %r280, %r281;
	add.s32 	%r283, %r276, %r268;
	ld.local.u32 	%r284, [%rd30+-4];
	add.s32 	%r285, %r283, %r284;
	add.s32 	%r286, %r285, %r282;
	shf.l.wrap.b32 	%r287, %r270, %r270, 25;
	shf.l.wrap.b32 	%r288, %r270, %r270, 14;
	xor.b32  	%r289, %r287, %r288;
	shr.u32 	%r290, %r270, 3;
	xor.b32  	%r291, %r289, %r290;
	shf.l.wrap.b32 	%r292, %r277, %r277, 15;
	shf.l.wrap.b32 	%r293, %r277, %r277, 13;
	xor.b32  	%r294, %r292, %r293;
	shr.u32 	%r295, %r277, 10;
	xor.b32  	%r296, %r294, %r295;
	add.s32 	%r297, %r291, %r269;
	add.s32 	%r298, %r297, %r482;
	add.s32 	%r299, %r298, %r296;
	st.local.v2.u32 	[%rd30+24], {%r286, %r299};
	shf.l.wrap.b32 	%r300, %r271, %r271, 25;
	shf.l.wrap.b32 	%r301, %r271, %r271, 14;
	xor.b32  	%r302, %r300, %r301;
	shr.u32 	%r303, %r271, 3;
	xor.b32  	%r304, %r302, %r303;
	shf.l.wrap.b32 	%r305, %r286, %r286, 15;
	shf.l.wrap.b32 	%r306, %r286, %r286, 13;
	xor.b32  	%r307, %r305, %r306;
	shr.u32 	%r308, %r286, 10;
	xor.b32  	%r309, %r307, %r308;
	add.s32 	%r310, %r304, %r270;
	ld.local.u32 	%r311, [%rd30+4];
	add.s32 	%r312, %r310, %r311;
	add.s32 	%r313, %r312, %r309;
	st.local.u32 	[%rd30+32], %r313;
	ld.local.u32 	%r314, [%rd30+-24];
	shf.l.wrap.b32 	%r315, %r314, %r314, 25;
	shf.l.wrap.b32 	%r316, %r314, %r314, 14;
	xor.b32  	%r317, %r315, %r316;
	shr.u32 	%r318, %r314, 3;
	xor.b32  	%r319, %r317, %r318;
	shf.l.wrap.b32 	%r320, %r299, %r299, 15;
	shf.l.wrap.b32 	%r321, %r299, %r299, 13;
	xor.b32  	%r322, %r320, %r321;
	shr.u32 	%r323, %r299, 10;
	xor.b32  	%r324, %r322, %r323;
	{ .reg .b32 tmp; mov.b64 {tmp, %r325}, %rd20; }
	add.s32 	%r326, %r319, %r325;
	ld.local.u32 	%r327, [%rd30+8];
	add.s32 	%r328, %r326, %r327;
	add.s32 	%r329, %r328, %r324;
	st.local.u32 	[%rd30+36], %r329;
	add.s32 	%r483, %r483, 4;
	setp.ne.s32 	%p8, %r483, 48;
	mov.u32 	%r482, %r30;
	mov.u64 	%rd30, %rd8;
	@%p8 bra 	$L__BB0_5;
	prmt.b32 	%r331, %r481, 0, 291;
	st.local.v4.u32 	[%rd3], {%r21, %r22, %r23, %r331};
	mov.b32 	%r332, 0;
	mov.b32 	%r333, -2147483648;
	st.local.v4.u32 	[%rd3+16], {%r333, %r332, %r332, %r332};
	st.local.v4.u32 	[%rd3+32], {%r332, %r332, %r332, %r332};
	mov.b32 	%r334, 640;
	st.local.v4.u32 	[%rd3+48], {%r332, %r332, %r332, %r334};
	mov.b32 	%r484, 16;
$L__BB0_7:
	mul.wide.u32 	%rd21, %r484, 4;
	add.s64 	%rd22, %rd3, %rd21;
	ld.local.v4.u32 	{%r335, %r336, %r337, %r338}, [%rd22+-64];
	mov.b64 	%rd23, {%r337, %r338};
	shf.l.wrap.b32 	%r339, %r336, %r336, 25;
	shf.l.wrap.b32 	%r340, %r336, %r336, 14;
	xor.b32  	%r341, %r339, %r340;
	shr.u32 	%r342, %r336, 3;
	xor.b32  	%r343, %r341, %r342;
	ld.local.v2.u32 	{%r344, %r345}, [%rd22+-8];
	shf.l.wrap.b32 	%r346, %r344, %r344, 15;
	shf.l.wrap.b32 	%r347, %r344, %r344, 13;
	xor.b32  	%r348, %r346, %r347;
	shr.u32 	%r349, %r344, 10;
	xor.b32  	%r350, %r348, %r349;
	add.s32 	%r351, %r343, %r335;
	ld.local.u32 	%r352, [%rd22+-28];
	add.s32 	%r353, %r351, %r352;
	add.s32 	%r354, %r353, %r350;
	shf.l.wrap.b32 	%r355, %r337, %r337, 25;
	shf.l.wrap.b32 	%r356, %r337, %r337, 14;
	xor.b32  	%r357, %r355, %r356;
	shr.u32 	%r358, %r337, 3;
	xor.b32  	%r359, %r357, %r358;
	shf.l.wrap.b32 	%r360, %r345, %r345, 15;
	shf.l.wrap.b32 	%r361, %r345, %r345, 13;
	xor.b32  	%r362, %r360, %r361;
	shr.u32 	%r363, %r345, 10;
	xor.b32  	%r364, %r362, %r363;
	add.s32 	%r365, %r359, %r336;
	ld.local.u32 	%r366, [%rd22+-24];
	add.s32 	%r367, %r365, %r366;
	add.s32 	%r368, %r367, %r364;
	st.local.v2.u32 	[%rd22], {%r354, %r368};
	shf.l.wrap.b32 	%r369, %r338, %r338, 25;
	shf.l.wrap.b32 	%r370, %r338, %r338, 14;
	xor.b32  	%r371, %r369, %r370;
	shr.u32 	%r372, %r338, 3;
	xor.b32  	%r373, %r371, %r372;
	shf.l.wrap.b32 	%r374, %r354, %r354, 15;
	shf.l.wrap.b32 	%r375, %r354, %r354, 13;
	xor.b32  	%r376, %r374, %r375;
	shr.u32 	%r377, %r354, 10;
	xor.b32  	%r378, %r376, %r377;
	add.s32 	%r379, %r373, %r337;
	ld.local.u32 	%r380, [%rd22+-20];
	add.s32 	%r381, %r379, %r380;
	add.s32 	%r382, %r381, %r378;
	st.local.u32 	[%rd22+8], %r382;
	ld.local.u32 	%r383, [%rd22+-48];
	shf.l.wrap.b32 	%r384, %r383, %r383, 25;
	shf.l.wrap.b32 	%r385, %r383, %r383, 14;
	xor.b32  	%r386, %r384, %r385;
	shr.u32 	%r387, %r383, 3;
	xor.b32  	%r388, %r386, %r387;
	shf.l.wrap.b32 	%r389, %r368, %r368, 15;
	shf.l.wrap.b32 	%r390, %r368, %r368, 13;
	xor.b32  	%r391, %r389, %r390;
	shr.u32 	%r392, %r368, 10;
	xor.b32  	%r393, %r391, %r392;
	{ .reg .b32 tmp; mov.b64 {tmp, %r394}, %rd23; }
	add.s32 	%r395, %r388, %r394;
	ld.local.u32 	%r396, [%rd22+-16];
	add.s32 	%r397, %r395, %r396;
	add.s32 	%r398, %r397, %r393;
	st.local.u32 	[%rd22+12], %r398;
	add.s32 	%r484, %r484, 4;
	setp.ne.s32 	%p9, %r484, 64;
	@%p9 bra 	$L__BB0_7;
	mov.b32 	%r400, -479352721;
	mov.b32 	%r401, 2056038055;
	mov.b32 	%r402, -108699206;
	mov.b32 	%r403, -1473799780;
	st.local.v4.u32 	[%rd2], {%r403, %r402, %r401, %r400};
	mov.b32 	%r404, 1326171286;
	mov.b32 	%r405, 313446696;
	mov.b32 	%r406, -1909432311;
	mov.b32 	%r407, 1144605180;
	st.local.v4.u32 	[%rd2+16], {%r407, %r406, %r405, %r404};
	mov.b32 	%r408, 0;
	mov.b32 	%r409, -2147483648;
	st.local.v4.u32 	[%rd2+32], {%r409, %r408, %r408, %r408};
	mov.b32 	%r410, 256;
	st.local.v4.u32 	[%rd2+48], {%r408, %r408, %r408, %r410};
	mov.b32 	%r485, 16;
$L__BB0_9:
	mul.wide.u32 	%rd24, %r485, 4;
	add.s64 	%rd25, %rd2, %rd24;
	ld.local.v4.u32 	{%r411, %r412, %r413, %r414}, [%rd25+-64];
	mov.b64 	%rd26, {%r413, %r414};
	shf.l.wrap.b32 	%r415, %r412, %r412, 25;
	shf.l.wrap.b32 	%r416, %r412, %r412, 14;
	xor.b32  	%r417, %r415, %r416;
	shr.u32 	%r418, %r412, 3;
	xor.b32  	%r419, %r417, %r418;
	ld.local.v2.u32 	{%r420, %r421}, [%rd25+-8];
	shf.l.wrap.b32 	%r422, %r420, %r420, 15;
	shf.l.wrap.b32 	%r423, %r420, %r420, 13;
	xor.b32  	%r424, %r422, %r423;
	shr.u32 	%r425, %r420, 10;
	xor.b32  	%r426, %r424, %r425;
	add.s32 	%r427, %r419, %r411;
	ld.local.u32 	%r428, [%rd25+-28];
	add.s32 	%r429, %r427, %r428;
	add.s32 	%r430, %r429, %r426;
	shf.l.wrap.b32 	%r431, %r413, %r413, 25;
	shf.l.wrap.b32 	%r432, %r413, %r413, 14;
	xor.b32  	%r433, %r431, %r432;
	shr.u32 	%r434, %r413, 3;
	xor.b32  	%r435, %r433, %r434;
	shf.l.wrap.b32 	%r436, %r421, %r421, 15;
	shf.l.wrap.b32 	%r437, %r421, %r421, 13;
	xor.b32  	%r438, %r436, %r437;
	shr.u32 	%r439, %r421, 10;
	xor.b32  	%r440, %r438, %r439;
	add.s32 	%r441, %r435, %r412;
	ld.local.u32 	%r442, [%rd25+-24];
	add.s32 	%r443, %r441, %r442;
	add.s32 	%r444, %r443, %r440;
	st.local.v2.u32 	[%rd25], {%r430, %r444};
	shf.l.wrap.b32 	%r445, %r414, %r414, 25;
	shf.l.wrap.b32 	%r446, %r414, %r414, 14;
	xor.b32  	%r447, %r445, %r446;
	shr.u32 	%r448, %r414, 3;
	xor.b32  	%r449, %r447, %r448;
	shf.l.wrap.b32 	%r450, %r430, %r430, 15;
	shf.l.wrap.b32 	%r451, %r430, %r430, 13;
	xor.b32  	%r452, %r450, %r451;
	shr.u32 	%r453, %r430, 10;
	xor.b32  	%r454, %r452, %r453;
	add.s32 	%r455, %r449, %r413;
	ld.local.u32 	%r456, [%rd25+-20];
	add.s32 	%r457, %r455, %r456;
	add.s32 	%r458, %r457, %r454;
	st.local.u32 	[%rd25+8], %r458;
	ld.local.u32 	%r459, [%rd25+-48];
	shf.l.wrap.b32 	%r460, %r459, %r459, 25;
	shf.l.wrap.b32 	%r461, %r459, %r459, 14;
	xor.b32  	%r462, %r460, %r461;
	shr.u32 	%r463, %r459, 3;
	xor.b32  	%r464, %r462, %r463;
	shf.l.wrap.b32 	%r465, %r444, %r444, 15;
	shf.l.wrap.b32 	%r466, %r444, %r444, 13;
	xor.b32  	%r467, %r465, %r466;
	shr.u32 	%r468, %r444, 10;
	xor.b32  	%r469, %r467, %r468;
	{ .reg .b32 tmp; mov.b64 {tmp, %r470}, %rd26; }
	add.s32 	%r471, %r464, %r470;
	ld.local.u32 	%r472, [%rd25+-16];
	add.s32 	%r473, %r471, %r472;
	add.s32 	%r474, %r473, %r469;
	st.local.u32 	[%rd25+12], %r474;
	add.s32 	%r485, %r485, 4;
	setp.ne.s32 	%p10, %r485, 64;
	@%p10 bra 	$L__BB0_9;
	mov.b64 	%rd31, 0;
$L__BB0_11:
	add.s64 	%rd28, %rd1, %rd31;
	mov.b16 	%rs116, 0;
	st.local.u8 	[%rd28], %rs116;
	add.s64 	%rd10, %rd31, 1;
	setp.lt.u64 	%p11, %rd31, 31;
	mov.u64 	%rd31, %rd10;
	@%p11 bra 	$L__BB0_11;
	st.local.u8 	[%rd5], %rs65;
	st.local.u8 	[%rd5+-1], %rs66;
	st.local.u8 	[%rd5+-2], %rs67;
	ld.local.u8 	%rs68, [%rd1];
	setp.gt.u16 	%p12, %rs68, 212;
	@%p12 bra 	$L__BB0_75;
	setp.eq.s16 	%p13, %rs68, 212;
	@%p13 bra 	$L__BB0_14;
	bra.uni 	$L__BB0_74;
$L__BB0_14:
	ld.local.u8 	%rs69, [%rd1+1];
	setp.gt.u16 	%p14, %rs69, 19;
	@%p14 bra 	$L__BB0_75;
	setp.ne.s16 	%p15, %rs69, 19;
	@%p15 bra 	$L__BB0_74;
	ld.local.u8 	%rs70, [%rd1+2];
	setp.gt.u16 	%p16, %rs70, 204;
	@%p16 bra 	$L__BB0_75;
	setp.ne.s16 	%p17, %rs70, 204;
	@%p17 bra 	$L__BB0_74;
	ld.local.u8 	%rs71, [%rd1+3];
	setp.gt.u16 	%p18, %rs71, 206;
	@%p18 bra 	$L__BB0_75;
	setp.ne.s16 	%p19, %rs71, 206;
	@%p19 bra 	$L__BB0_74;
	ld.local.u8 	%rs72, [%rd1+4];
	setp.gt.u16 	%p20, %rs72, 37;
	@%p20 bra 	$L__BB0_75;
	setp.ne.s16 	%p21, %rs72, 37;
	@%p21 bra 	$L__BB0_74;
	ld.local.u8 	%rs73, [%rd1+5];
	setp.gt.u16 	%p22, %rs73, 113;
	@%p22 bra 	$L__BB0_75;
	setp.ne.s16 	%p23, %rs73, 113;
	@%p23 bra 	$L__BB0_74;
	ld.local.u8 	%rs74, [%rd1+6];
	setp.gt.u16 	%p24, %rs74, 148;
	@%p24 bra 	$L__BB0_75;
	setp.ne.s16 	%p25, %rs74, 148;
	@%p25 bra 	$L__BB0_74;
	ld.local.u8 	%rs75, [%rd1+7];
	setp.gt.u16 	%p26, %rs75, 236;
	@%p26 bra 	$L__BB0_75;
	setp.ne.s16 	%p27, %rs75, 236;
	@%p27 bra 	$L__BB0_74;
	ld.local.u8 	%rs76, [%rd1+8];
	setp.gt.u16 	%p28, %rs76, 166;
	@%p28 bra 	$L__BB0_75;
	setp.ne.s16 	%p29, %rs76, 166;
	@%p29 bra 	$L__BB0_74;
	ld.local.u8 	%rs77, [%rd1+9];
	setp.gt.u16 	%p30, %rs77, 120;
	@%p30 bra 	$L__BB0_75;
	setp.ne.s16 	%p31, %rs77, 120;
	@%p31 bra 	$L__BB0_74;
	ld.local.u8 	%rs78, [%rd1+10];
	setp.gt.u16 	%p32, %rs78, 217;
	@%p32 bra 	$L__BB0_75;
	setp.ne.s16 	%p33, %rs78, 217;
	@%p33 bra 	$L__BB0_74;
	ld.local.u8 	%rs79, [%rd1+11];
	setp.gt.u16 	%p34, %rs79, 217;
	@%p34 bra 	$L__BB0_75;
	setp.ne.s16 	%p35, %rs79, 217;
	@%p35 bra 	$L__BB0_74;
	ld.local.u8 	%rs80, [%rd1+12];
	setp.gt.u16 	%p36, %rs80, 15;
	@%p36 bra 	$L__BB0_75;
	setp.ne.s16 	%p37, %rs80, 15;
	@%p37 bra 	$L__BB0_74;
	ld.local.u8 	%rs81, [%rd1+13];
	setp.gt.u16 	%p38, %rs81, 89;
	@%p38 bra 	$L__BB0_75;
	setp.ne.s16 	%p39, %rs81, 89;
	@%p39 bra 	$L__BB0_74;
	ld.local.u8 	%rs82, [%rd1+14];
	setp.gt.u16 	%p40, %rs82, 219;
	@%p40 bra 	$L__BB0_75;
	setp.ne.s16 	%p41, %rs82, 219;
	@%p41 bra 	$L__BB0_74;
	ld.local.u8 	%rs83, [%rd1+15];
	setp.gt.u16 	%p42, %rs83, 161;
	@%p42 bra 	$L__BB0_75;
	setp.ne.s16 	%p43, %rs83, 161;
	@%p43 bra 	$L__BB0_74;
	ld.local.u8 	%rs84, [%rd1+16];
	setp.gt.u16 	%p44, %rs84, 162;
	@%p44 bra 	$L__BB0_75;
	setp.ne.s16 	%p45, %rs84, 162;
	@%p45 bra 	$L__BB0_74;
	ld.local.u8 	%rs85, [%rd1+17];
	setp.gt.u16 	%p46, %rs85, 28;
	@%p46 bra 	$L__BB0_75;
	setp.ne.s16 	%p47, %rs85, 28;
	@%p47 bra 	$L__BB0_74;
	ld.local.u8 	%rs86, [%rd1+18];
	setp.gt.u16 	%p48, %rs86, 164;
	@%p48 bra 	$L__BB0_75;
	setp.ne.s16 	%p49, %rs86, 164;
	@%p49 bra 	$L__BB0_74;
	ld.local.u8 	%rs117, [%rd1+19];
	setp.eq.s16 	%p50, %rs117, 255;
	@%p50 bra 	$L__BB0_75;
	setp.ne.s16 	%p51, %rs117, 254;
	@%p51 bra 	$L__BB0_74;
	ld.local.u8 	%rs87, [%rd1+20];
	setp.gt.u16 	%p52, %rs87, 236;
	@%p52 bra 	$L__BB0_75;
	setp.ne.s16 	%p53, %rs87, 236;
	@%p53 bra 	$L__BB0_74;
	ld.local.u8 	%rs88, [%rd1+21];
	setp.gt.u16 	%p54, %rs88, 19;
	@%p54 bra 	$L__BB0_75;
	setp.ne.s16 	%p55, %rs88, 19;
	@%p55 bra 	$L__BB0_74;
	ld.local.u8 	%rs89, [%rd1+22];
	setp.gt.u16 	%p56, %rs89, 187;
	@%p56 bra 	$L__BB0_75;
	setp.ne.s16 	%p57, %rs89, 187;
	@%p57 bra 	$L__BB0_74;
	ld.local.u8 	%rs90, [%rd1+23];
	setp.gt.u16 	%p58, %rs90, 11;
	@%p58 bra 	$L__BB0_75;
	setp.ne.s16 	%p59, %rs90, 11;
	@%p59 bra 	$L__BB0_74;
	ld.local.u8 	%rs91, [%rd1+24];
	setp.gt.u16 	%p60, %rs91, 112;
	@%p60 bra 	$L__BB0_75;
	setp.ne.s16 	%p61, %rs91, 112;
	@%p61 bra 	$L__BB0_74;
	ld.local.u8 	%rs92, [%rd1+25];
	setp.gt.u16 	%p62, %rs92, 146;
	@%p62 bra 	$L__BB0_75;
	setp.ne.s16 	%p63, %rs92, 146;
	@%p63 bra 	$L__BB0_74;
	ld.local.u8 	%rs93, [%rd1+26];
	setp.gt.u16 	%p64, %rs93, 44;
	@%p64 bra 	$L__BB0_75;
	setp.ne.s16 	%p65, %rs93, 44;
	@%p65 bra 	$L__BB0_74;
	ld.local.u8 	%rs94, [%rd1+27];
	setp.gt.u16 	%p66, %rs94, 42;
	@%p66 bra 	$L__BB0_75;
	setp.ne.s16 	%p67, %rs94, 42;
	@%p67 bra 	$L__BB0_74;
	ld.local.u8 	%rs95, [%rd1+28];
	setp.gt.u16 	%p68, %rs95, 172;
	@%p68 bra 	$L__BB0_75;
	setp.ne.s16 	%p69, %rs95, 172;
	@%p69 bra 	$L__BB0_74;
	ld.local.u8 	%rs96, [%rd1+29];
	setp.gt.u16 	%p70, %rs96, 239;
	@%p70 bra 	$L__BB0_75;
	setp.ne.s16 	%p71, %rs96, 239;
	@%p71 bra 	$L__BB0_74;
	ld.local.u8 	%rs97, [%rd1+30];
	setp.gt.u16 	%p72, %rs97, 31;
	@%p72 bra 	$L__BB0_75;
	setp.eq.s16 	%p73, %rs97, 31;
	ld.local.u8 	%rs118, [%rd1+31];
	setp.gt.u16 	%p74, %rs118, 151;
	and.pred  	%p75, %p73, %p74;
	@%p75 bra 	$L__BB0_75;
$L__BB0_74:
	mov.pred 	%p81, 0;
	bra.uni 	$L__BB0_77;
$L__BB0_75:
	atom.relaxed.global.cas.b32 	%r475, [found], 0, 1;
	setp.eq.s32 	%p77, %r475, 0;
	@%p77 bra 	$L__BB0_79;
	ld.global.u32 	%r476, [found];
	setp.ne.s32 	%p81, %r476, 0;
$L__BB0_77:
	ld.param.u32 	%r480, [miningKernel_param_2];
	add.s32 	%r481, %r481, %r24;
	setp.lt.u32 	%p78, %r481, %r480;
	not.pred 	%p79, %p81;
	and.pred  	%p80, %p78, %p79;
	@%p80 bra 	$L__BB0_4;
$L__BB0_78:
	ret;
$L__BB0_79:
	st.global.u32 	[foundNonce], %r481;
	mov.b16 	%rs121, 212;
	st.global.u8 	[foundHash], %rs121;
	mov.b16 	%rs122, 19;
	st.global.u8 	[foundHash+1], %rs122;
	mov.b16 	%rs123, 204;
	st.global.u8 	[foundHash+2], %rs123;
	mov.b16 	%rs124, 206;
	st.global.u8 	[foundHash+3], %rs124;
	mov.b16 	%rs125, 37;
	st.global.u8 	[foundHash+4], %rs125;
	mov.b16 	%rs126, 113;
	st.global.u8 	[foundHash+5], %rs126;
	mov.b16 	%rs127, 148;
	st.global.u8 	[foundHash+6], %rs127;
	mov.b16 	%rs128, 236;
	st.global.u8 	[foundHash+7], %rs128;
	mov.b16 	%rs129, 166;
	st.global.u8 	[foundHash+8], %rs129;
	mov.b16 	%rs130, 120;
	st.global.u8 	[foundHash+9], %rs130;
	mov.b16 	%rs131, 217;
	st.global.u8 	[foundHash+10], %rs131;
	st.global.u8 	[foundHash+11], %rs131;
	mov.b16 	%rs132, 15;
	st.global.u8 	[foundHash+12], %rs132;
	mov.b16 	%rs133, 89;
	st.global.u8 	[foundHash+13], %rs133;
	mov.b16 	%rs134, 219;
	st.global.u8 	[foundHash+14], %rs134;
	mov.b16 	%rs135, 161;
	st.global.u8 	[foundHash+15], %rs135;
	mov.b16 	%rs136, 162;
	st.global.u8 	[foundHash+16], %rs136;
	mov.b16 	%rs137, 28;
	st.global.u8 	[foundHash+17], %rs137;
	mov.b16 	%rs138, 164;
	st.global.u8 	[foundHash+18], %rs138;
	mov.b16 	%rs139, 254;
	st.global.u8 	[foundHash+19], %rs139;
	st.global.u8 	[foundHash+20], %rs128;
	st.global.u8 	[foundHash+21], %rs122;
	mov.b16 	%rs140, 187;
	st.global.u8 	[foundHash+22], %rs140;
	mov.b16 	%rs141, 11;
	st.global.u8 	[foundHash+23], %rs141;
	mov.b16 	%rs142, 112;
	st.global.u8 	[foundHash+24], %rs142;
	mov.b16 	%rs143, 146;
	st.global.u8 	[foundHash+25], %rs143;
	mov.b16 	%rs144, 44;
	st.global.u8 	[foundHash+26], %rs144;
	mov.b16 	%rs145, 42;
	st.global.u8 	[foundHash+27], %rs145;
	mov.b16 	%rs146, 172;
	st.global.u8 	[foundHash+28], %rs146;
	mov.b16 	%rs147, 239;
	st.global.u8 	[foundHash+29], %rs147;
	mov.b16 	%rs148, 31;
	st.global.u8 	[foundHash+30], %rs148;
	mov.b16 	%rs149, 152;
	st.global.u8 	[foundHash+31], %rs149;
	bra.uni 	$L__BB0_78;

}


// ===== COMPILED SASS (sm_100) =====

	.target	sm_100

	.elftype	@"ET_EXEC"


//--------------------- .note.nv.tkinfo           --------------------------
	.section	.note.nv.tkinfo,"",@"SHT_NOTE"
	.sectionflags	@"SHF_NOTE_NV_TKINFO"
	.tkinfo
        /*0018*/ 	.word	0x00000002
        /*0030*/ 	.string	""
        /*0030*/ 	.string	"ptxas"
        /*0030*/ 	.string	"Cuda compilation tools, release 13.0, V13.0.88"
        /*0030*/ 	.string	"Build cuda_13.0.r13.0/compiler.36424714_0"
        /*0030*/ 	.string	"-arch sm_100 -m 64 "



//--------------------- .note.nv.cuinfo           --------------------------
	.section	.note.nv.cuinfo,"",@"SHT_NOTE"
	.sectionflags	@"SHF_NOTE_NV_CUINFO"
        /*0018*/ 	.short	0x0002
        /*001a*/ 	.short	0x0064
        /*001c*/ 	.short	0x0082
	.zero		2


//--------------------- .nv.info                  --------------------------
	.section	.nv.info,"",@"SHT_CUDA_INFO"
	.align	4


	//----- nvinfo : EIATTR_REGCOUNT
	.align		4
        /*0000*/ 	.byte	0x04, 0x2f
        /*0002*/ 	.short	(.L_8 - .L_7)
	.align		4
.L_7:
        /*0004*/ 	.word	index@(miningKernel)
        /*0008*/ 	.word	0x00000050


	//----- nvinfo : EIATTR_FRAME_SIZE
	.align		4
.L_8:
        /*000c*/ 	.byte	0x04, 0x11
        /*000e*/ 	.short	(.L_10 - .L_9)
	.align		4
.L_9:
        /*0010*/ 	.word	index@(miningKernel)
        /*0014*/ 	.word	0x00000100


	//----- nvinfo : EIATTR_MIN_STACK_SIZE
	.align		4
.L_10:
        /*0018*/ 	.byte	0x04, 0x12
        /*001a*/ 	.short	(.L_12 - .L_11)
	.align		4
.L_11:
        /*001c*/ 	.word	index@(miningKernel)
        /*0020*/ 	.word	0x00000100
.L_12:


//--------------------- .nv.compat                --------------------------
	.section	.nv.compat,"",@"SHT_CUDA_COMPAT_INFO"
	.align	4
        /*0000*/ 	.byte	0x02, 0x09, 0x00, 0x00, 0x02, 0x02, 0x01, 0x00, 0x02, 0x05, 0x05, 0x00, 0x03, 0x07, 0x01, 0x01
        /*0010*/ 	.byte	0x02, 0x03, 0x00, 0x00, 0x02, 0x06, 0x01, 0x00, 0x04, 0x0b, 0x08, 0x00, 0x09, 0x00, 0x00, 0x00
        /*0020*/ 	.byte	0x00, 0x00, 0x00, 0x00


//--------------------- .nv.info.miningKernel     --------------------------
	.section	.nv.info.miningKernel,"",@"SHT_CUDA_INFO"
	.sectionflags	@""
	.align	4


	//----- nvinfo : EIATTR_CUDA_API_VERSION
	.align		4
        /*0000*/ 	.byte	0x04, 0x37
        /*0002*/ 	.short	(.L_14 - .L_13)
.L_13:
        /*0004*/ 	.word	0x00000082


	//----- nvinfo : EIATTR_KPARAM_INFO
	.align		4
.L_14:
        /*0008*/ 	.byte	0x04, 0x17
        /*000a*/ 	.short	(.L_16 - .L_15)
.L_15:
        /*000c*/ 	.word	0x00000000
        /*0010*/ 	.short	0x0002
        /*0012*/ 	.short	0x000c
        /*0014*/ 	.byte	0x00, 0xf0, 0x11, 0x00


	//----- nvinfo : EIATTR_KPARAM_INFO
	.align		4
.L_16:
        /*0018*/ 	.byte	0x04, 0x17
        /*001a*/ 	.short	(.L_18 - .L_17)
.L_17:
        /*001c*/ 	.word	0x00000000
        /*0020*/ 	.short	0x0001
        /*0022*/ 	.short	0x0008
        /*0024*/ 	.byte	0x00, 0xf0, 0x11, 0x00


	//----- nvinfo : EIATTR_KPARAM_INFO
	.align		4
.L_18:
        /*0028*/ 	.byte	0x04, 0x17
        /*002a*/ 	.short	(.L_20 - .L_19)
.L_19:
        /*002c*/ 	.word	0x00000000
        /*0030*/ 	.short	0x0000
        /*0032*/ 	.short	0x0000
        /*0034*/ 	.byte	0x00, 0xf5, 0x21, 0x00


	//----- nvinfo : EIATTR_SPARSE_MMA_MASK
	.align		4
.L_20:
        /*0038*/ 	.byte	0x03, 0x50
        /*003a*/ 	.short	0x0000


	//----- nvinfo : EIATTR_MAXREG_COUNT
	.align		4
        /*003c*/ 	.byte	0x03, 0x1b
        /*003e*/ 	.short	0x00ff


	//----- nvinfo : EIATTR_MERCURY_ISA_VERSION
	.align		4
        /*0040*/ 	.byte	0x03, 0x5f
        /*0042*/ 	.short	0x0101


	//----- nvinfo : EIATTR_VRC_CTA_INIT_COUNT
	.align		4
        /*0044*/ 	.byte	0x02, 0x4a
	.zero		1
	.zero		1


	//----- nvinfo : EIATTR_EXIT_INSTR_OFFSETS
	.align		4
        /*0048*/ 	.byte	0x04, 0x1c
        /*004a*/ 	.short	(.L_22 - .L_21)


	//   ....[0]....
.L_21:
        /*004c*/ 	.word	0x00000c70


	//   ....[1]....
        /*0050*/ 	.word	0x00002eb0


	//   ....[2]....
        /*0054*/ 	.word	0x000033c0


	//----- nvinfo : EIATTR_CRS_STACK_SIZE
	.align		4
.L_22:
        /*0058*/ 	.byte	0x04, 0x1e
        /*005a*/ 	.short	(.L_24 - .L_23)
.L_23:
        /*005c*/ 	.word	0x00000000


	//----- nvinfo : EIATTR_CBANK_PARAM_SIZE
	.align		4
.L_24:
        /*0060*/ 	.byte	0x03, 0x19
        /*0062*/ 	.short	0x0010


	//----- nvinfo : EIATTR_PARAM_CBANK
	.align		4
        /*0064*/ 	.byte	0x04, 0x0a
        /*0066*/ 	.short	(.L_26 - .L_25)
	.align		4
.L_25:
        /*0068*/ 	.word	index@(.nv.constant0.miningKernel)
        /*006c*/ 	.short	0x0380
        /*006e*/ 	.short	0x0010


	//----- nvinfo : EIATTR_SW_WAR
	.align		4
.L_26:
        /*0070*/ 	.byte	0x04, 0x36
        /*0072*/ 	.short	(.L_28 - .L_27)
.L_27:
        /*0074*/ 	.word	0x00000008
.L_28:


//--------------------- .nv.callgraph             --------------------------
	.section	.nv.callgraph,"",@"SHT_CUDA_CALLGRAPH"
	.align	4
	.sectionentsize	8
	.align		4
        /*0000*/ 	.word	0x00000000
	.align		4
        /*0004*/ 	.word	0xffffffff
	.align		4
        /*0008*/ 	.word	0x00000000
	.align		4
        /*000c*/ 	.word	0xfffffffe
	.align		4
        /*0010*/ 	.word	0x00000000
	.align		4
        /*0014*/ 	.word	0xfffffffd
	.align		4
        /*0018*/ 	.word	0x00000000
	.align		4
        /*001c*/ 	.word	0xfffffffc


//--------------------- .nv.constant4             --------------------------
	.section	.nv.constant4,"a",@progbits
	.align	8
	.align		8
.nv.constant4:
        /*0000*/ 	.dword	debugHeader
	.align		8
        /*0008*/ 	.dword	debugHeaderHex
	.align		8
        /*0010*/ 	.dword	foundNonce
	.align		8
        /*0018*/ 	.dword	found
	.align		8
        /*0020*/ 	.dword	foundHash
	.align		8
        /*0028*/ 	.dword	foundHashHex
	.align		8
        /*0030*/ 	.dword	_ZN34_INTERNAL_cbb56a57_4_k_cu_dcb5b6246sha2561kE


//--------------------- .text.miningKernel        --------------------------
	.section	.text.miningKernel,"ax",@progbits
	.align	128
        .global         miningKernel
        .type           miningKernel,@function
        .size           miningKernel,(.L_x_13 - miningKernel)
        .other          miningKernel,@"STO_CUDA_ENTRY STV_DEFAULT"
miningKernel:
.text.miningKernel:
[----:B------:R-:W0:Y:S08]  /*0000*/  LDC R1, c[0x0][0x37c] ;  /* 0x0000df00ff017b82 */ /* 0x000e300000000800 */
[----:B------:R-:W1:Y:S01]  /*0010*/  LDC.64 R2, c[0x0][0x380] ;  /* 0x0000e000ff027b82 */ /* 0x000e620000000a00 */
[----:B------:R-:W1:Y:S01]  /*0020*/  LDCU.64 UR4, c[0x0][0x358] ;  /* 0x00006b00ff0477ac */ /* 0x000e620008000a00 */
[----:B0-----:R-:W-:Y:S01]  /*0030*/  VIADD R1, R1, 0xffffff00 ;  /* 0xffffff0001017836 */ /* 0x001fe20000000000 */
[----:B-1----:R-:W2:Y:S04]  /*0040*/  LDG.E.U8 R0, desc[UR4][R2.64] ;  /* 0x0000000402007981 */ /* 0x002ea8000c1e1100 */
[----:B------:R-:W2:Y:S04]  /*0050*/  LDG.E.U8 R5, desc[UR4][R2.64+0x1] ;  /* 0x0000010402057981 */ /* 0x000ea8000c1e1100 */
[----:B------:R-:W3:Y:S04]  /*0060*/  LDG.E.U8 R8, desc[UR4][R2.64+0x44] ;  /* 0x0000440402087981 */ /* 0x000ee8000c1e1100 */
[----:B------:R-:W3:Y:S04]  /*0070*/  LDG.E.U8 R9, desc[UR4][R2.64+0x45] ;  /* 0x0000450402097981 */ /* 0x000ee8000c1e1100 */
[----:B------:R-:W4:Y:S04]  /*0080*/  LDG.E.U8 R10, desc[UR4][R2.64+0x46] ;  /* 0x00004604020a7981 */ /* 0x000f28000c1e1100 */
[----:B------:R-:W4:Y:S04]  /*0090*/  LDG.E.U8 R11, desc[UR4][R2.64+0x47] ;  /* 0x00004704020b7981 */ /* 0x000f28000c1e1100 */
[----:B------:R-:W4:Y:S04]  /*00a0*/  LDG.E.U8 R12, desc[UR4][R2.64+0x48] ;  /* 0x00004804020c7981 */ /* 0x000f28000c1e1100 */
[----:B------:R-:W4:Y:S04]  /*00b0*/  LDG.E.U8 R13, desc[UR4][R2.64+0x49] ;  /* 0x00004904020d7981 */ /* 0x000f28000c1e1100 */
[----:B------:R-:W4:Y:S04]  /*00c0*/  LDG.E.U8 R14, desc[UR4][R2.64+0x4a] ;  /* 0x00004a04020e7981 */ /* 0x000f28000c1e1100 */
[----:B------:R-:W4:Y:S04]  /*00d0*/  LDG.E.U8 R15, desc[UR4][R2.64+0x4b] ;  /* 0x00004b04020f7981 */ /* 0x000f28000c1e1100 */
[----:B------:R-:W4:Y:S04]  /*00e0*/  LDG.E.U8 R4, desc[UR4][R2.64+0x2] ;  /* 0x0000020402047981 */ /* 0x000f28000c1e1100 */
[----:B------:R-:W4:Y:S01]  /*00f0*/  LDG.E.U8 R7, desc[UR4][R2.64+0x3] ;  /* 0x0000030402077981 */ /* 0x000f22000c1e1100 */
[----:B------:R-:W0:Y:S01]  /*0100*/  S2R R6, SR_TID.X ;  /* 0x0000000000067919 */ /* 0x000e220000002100 */
[----:B------:R-:W0:Y:S02]  /*0110*/  S2UR UR6, SR_CTAID.X ;  /* 0x00000000000679c3 */ /* 0x000e240000002500 */
[----:B------:R1:W5:Y:S04]  /*0120*/  LDG.E.U8 R60, desc[UR4][R2.64+0x4] ;  /* 0x00000404023c7981 */ /* 0x000368000c1e1100 */
[----:B------:R1:W5:Y:S02]  /*0130*/  LDG.E.U8 R62, desc[UR4][R2.64+0x5] ;  /* 0x00000504023e7981 */ /* 0x000364000c1e1100 */
[----:B------:R-:W0:Y:S02]  /*0140*/  LDC R17, c[0x0][0x360] ;  /* 0x0000d800ff117b82 */ /* 0x000e240000000800 */
[----:B------:R1:W5:Y:S04]  /*0150*/  LDG.E.U8 R45, desc[UR4][R2.64+0x6] ;  /* 0x00000604022d7981 */ /* 0x000368000c1e1100 */
        /* <DEDUP_REMOVED lines=50> */
[----:B------:R1:W5:Y:S01]  /*0480*/  LDG.E.U8 R27, desc[UR4][R2.64+0x43] ;  /* 0x00004304021b7981 */ /* 0x000362000c1e1100 */
[----:B--2---:R-:W-:-:S02]  /*0490*/  IMAD R5, R5, 0x100, R0 ;  /* 0x0000010005057824 */ /* 0x004fc400078e0200 */
[----:B0-----:R-:W-:Y:S02]  /*04a0*/  IMAD R0, R17, UR6, R6 ;  /* 0x0000000611007c24 */ /* 0x001fe4000f8e0206 */
[----:B---3--:R-:W-:-:S03]  /*04b0*/  IMAD R8, R9, 0x100, R8 ;  /* 0x0000010009087824 */ /* 0x008fc600078e0208 */
[----:B------:R-:W-:Y:S01]  /*04c0*/  ISETP.NE.AND P0, PT, R0, RZ, PT ;  /* 0x000000ff0000720c */ /* 0x000fe20003f05270 */
[----:B------:R1:W5:Y:S04]  /*04d0*/  LDG.E.U8 R9, desc[UR4][R2.64+0x27] ;  /* 0x0000270402097981 */ /* 0x000368000c1e1100 */
[----:B------:R1:W5:Y:S01]  /*04e0*/  LDG.E.U8 R0, desc[UR4][R2.64+0x11] ;  /* 0x0000110402007981 */ /* 0x000362000c1e1100 */
[----:B----4-:R-:W-:-:S03]  /*04f0*/  IMAD R11, R11, 0x100, R10 ;  /* 0x000001000b0b7824 */ /* 0x010fc600078e020a */
[----:B------:R1:W5:Y:S01]  /*0500*/  LDG.E.U8 R10, desc[UR4][R2.64+0x40] ;  /* 0x00004004020a7981 */ /* 0x000362000c1e1100 */
[----:B------:R-:W-:Y:S02]  /*0510*/  IMAD R12, R13, 0x100, R12 ;  /* 0x000001000d0c7824 */ /* 0x000fe400078e020c */
[----:B------:R-:W-:Y:S01]  /*0520*/  IMAD.U32 R17, R11, 0x10000, R8 ;  /* 0x000100000b117824 */ /* 0x000fe200078e0008 */
[----:B------:R1:W5:Y:S04]  /*0530*/  LDG.E.U8 R13, desc[UR4][R2.64+0x37] ;  /* 0x00003704020d7981 */ /* 0x000368000c1e1100 */
[----:B------:R1:W5:Y:S01]  /*0540*/  LDG.E.U8 R11, desc[UR4][R2.64+0x2f] ;  /* 0x00002f04020b7981 */ /* 0x000362000c1e1100 */
[----:B------:R-:W-:-:S03]  /*0550*/  IMAD R15, R15, 0x100, R14 ;  /* 0x000001000f0f7824 */ /* 0x000fc600078e020e */
[----:B------:R1:W5:Y:S01]  /*0560*/  LDG.E.U8 R14, desc[UR4][R2.64+0xc] ;  /* 0x00000c04020e7981 */ /* 0x000362000c1e1100 */
[----:B------:R-:W-:-:S03]  /*0570*/  IMAD.U32 R19, R15, 0x10000, R12 ;  /* 0x000100000f137824 */ /* 0x000fc600078e000c */
[----:B------:R1:W5:Y:S01]  /*0580*/  LDG.E.U8 R8, desc[UR4][R2.64+0x3e] ;  /* 0x00003e0402087981 */ /* 0x000362000c1e1100 */
[----:B------:R-:W-:-:S03]  /*0590*/  IMAD R4, R7, 0x100, R4 ;  /* 0x0000010007047824 */ /* 0x000fc600078e0204 */
[----:B------:R1:W5:Y:S04]  /*05a0*/  LDG.E.U8 R7, desc[UR4][R2.64+0x1f] ;  /* 0x00001f0402077981 */ /* 0x000368000c1e1100 */
[----:B------:R1:W5:Y:S04]  /*05b0*/  LDG.E.U8 R15, desc[UR4][R2.64+0x3f] ;  /* 0x00003f04020f7981 */ /* 0x000368000c1e1100 */
[----:B------:R1:W5:Y:S01]  /*05c0*/  LDG.E.U8 R12, desc[UR4][R2.64+0x42] ;  /* 0x00004204020c7981 */ /* 0x000362000c1e1100 */
[----:B------:R-:W-:Y:S01]  /*05d0*/  BSSY.RECONVERGENT B0, `(.L_x_0) ;  /* 0x0000061000007945 */ /* 0x000fe20003800200 */
[----:B------:R-:W-:-:S03]  /*05e0*/  IMAD.U32 R25, R4, 0x10000, R5 ;  /* 0x0001000004197824 */ /* 0x000fc600078e0005 */
[----:B------:R-:W-:Y:S05]  /*05f0*/  @P0 BRA `(.L_x_1) ;  /* 0x0000000400780947 */ /* 0x000fea0003800000 */
[----:B------:R-:W2:Y:S04]  /*0600*/  LDG.E.U8 R68, desc[UR4][R2.64+0x4f] ;  /* 0x00004f0402447981 */ /* 0x000ea8000c1e1100 */
[----:B------:R-:W3:Y:S04]  /*0610*/  LDG.E.U8 R74, desc[UR4][R2.64+0x4c] ;  /* 0x00004c04024a7981 */ /* 0x000ee8000c1e1100 */
[----:B------:R-:W4:Y:S04]  /*0620*/  LDG.E.U8 R72, desc[UR4][R2.64+0x4d] ;  /* 0x00004d0402487981 */ /* 0x000f28000c1e1100 */
[----:B------:R1:W4:Y:S01]  /*0630*/  LDG.E.U8 R70, desc[UR4][R2.64+0x4e] ;  /* 0x00004e0402467981 */ /* 0x000322000c1e1100 */
[----:B------:R-:W0:Y:S01]  /*0640*/  LDC.64 R4, c[0x4][RZ] ;  /* 0x01000000ff047b82 */ /* 0x000e220000000a00 */
[----:B------:R-:W-:-:S02]  /*0650*/  SHF.R.U32.HI R76, RZ, 0x8, R25 ;  /* 0x00000008ff4c7819 */ /* 0x000fc40000011619 */
[--C-:B-1----:R-:W-:Y:S02]  /*0660*/  SHF.R.U32.HI R3, RZ, 0x8, R17.reuse ;  /* 0x00000008ff037819 */ /* 0x102fe40000011611 */
[----:B------:R-:W-:Y:S01]  /*0670*/  SHF.R.U32.HI R2, RZ, 0x10, R17 ;  /* 0x00000010ff027819 */ /* 0x000fe20000011611 */
[----:B0-----:R0:W-:Y:S04]  /*0680*/  STG.E.U8 desc[UR4][R4.64+0x1], R76 ;  /* 0x0000014c04007986 */ /* 0x0011e8000c101104 */
[----:B------:R-:W-:Y:S01]  /*0690*/  STG.E.U8 desc[UR4][R4.64+0x45], R3 ;  /* 0x0000450304007986 */ /* 0x000fe2000c101104 */
[----:B0-----:R-:W-:-:S03]  /*06a0*/  SHF.R.U32.HI R76, RZ, 0x10, R19 ;  /* 0x00000010ff4c7819 */ /* 0x001fc60000011613 */
[----:B------:R-:W-:Y:S04]  /*06b0*/  STG.E.U8 desc[UR4][R4.64+0x46], R2 ;  /* 0x0000460204007986 */ /* 0x000fe8000c101104 */
[----:B------:R-:W-:Y:S04]  /*06c0*/  STG.E.U8 desc[UR4][R4.64+0x4a], R76 ;  /* 0x00004a4c04007986 */ /* 0x000fe8000c101104 */
[----:B------:R-:W-:Y:S04]  /*06d0*/  STG.E.U8 desc[UR4][R4.64], R25 ;  /* 0x0000001904007986 */ /* 0x000fe8000c101104 */
[----:B-----5:R-:W-:Y:S04]  /*06e0*/  STG.E.U8 desc[UR4][R4.64+0x4], R60 ;  /* 0x0000043c04007986 */ /* 0x020fe8000c101104 */
[----:B------:R-:W-:Y:S04]  /*06f0*/  STG.E.U8 desc[UR4][R4.64+0x5], R62 ;  /* 0x0000053e04007986 */ /* 0x000fe8000c101104 */
        /* <DEDUP_REMOVED lines=55> */
[----:B--2---:R0:W-:Y:S04]  /*0a70*/  STG.E.U8 desc[UR4][R4.64+0x4f], R68 ;  /* 0x00004f4404007986 */ /* 0x0041e8000c101104 */
[----:B---3--:R1:W-:Y:S01]  /*0a80*/  STG.E.U8 desc[UR4][R4.64+0x4c], R74 ;  /* 0x00004c4a04007986 */ /* 0x0083e2000c101104 */
[----:B0-----:R-:W-:-:S03]  /*0a90*/  SHF.R.U32.HI R68, RZ, 0x10, R25 ;  /* 0x00000010ff447819 */ /* 0x001fc60000011619 */
[----:B----4-:R0:W-:Y:S01]  /*0aa0*/  STG.E.U8 desc[UR4][R4.64+0x4d], R72 ;  /* 0x00004d4804007986 */ /* 0x0101e2000c101104 */
[----:B-1----:R-:W-:-:S03]  /*0ab0*/  SHF.R.U32.HI R74, RZ, 0x8, R19 ;  /* 0x00000008ff4a7819 */ /* 0x002fc60000011613 */
[----:B------:R1:W-:Y:S04]  /*0ac0*/  STG.E.U8 desc[UR4][R4.64+0x4e], R70 ;  /* 0x00004e4604007986 */ /* 0x0003e8000c101104 */
[----:B------:R2:W-:Y:S01]  /*0ad0*/  STG.E.U8 desc[UR4][R4.64+0x2], R68 ;  /* 0x0000024404007986 */ /* 0x0005e2000c101104 */
[----:B0-----:R-:W-:Y:S02]  /*0ae0*/  SHF.R.U32.HI R72, RZ, 0x18, R17 ;  /* 0x00000018ff487819 */ /* 0x001fe40000011611 */
[----:B-1----:R-:W-:Y:S02]  /*0af0*/  SHF.R.U32.HI R70, RZ, 0x18, R25 ;  /* 0x00000018ff467819 */ /* 0x002fe40000011619 */
[----:B--2---:R-:W-:-:S03]  /*0b00*/  SHF.R.U32.HI R68, RZ, 0x18, R19 ;  /* 0x00000018ff447819 */ /* 0x004fc60000011613 */
[----:B------:R0:W-:Y:S04]  /*0b10*/  STG.E.U8 desc[UR4][R4.64+0x3], R70 ;  /* 0x0000034604007986 */ /* 0x0001e8000c101104 */
        /* <DEDUP_REMOVED lines=11> */
[----:B------:R0:W-:Y:S02]  /*0bd0*/  STG.E.U8 desc[UR4][R4.64+0x48], R19 ;  /* 0x0000481304007986 */ /* 0x0001e4000c101104 */
.L_x_1:
[----:B------:R-:W-:Y:S05]  /*0be0*/  BSYNC.RECONVERGENT B0 ;  /* 0x0000000000007941 */ /* 0x000fea0003800200 */
.L_x_0:
[----:B-1----:R-:W1:Y:S01]  /*0bf0*/  LDC.64 R2, c[0x4][0x18] ;  /* 0x01000600ff027b82 */ /* 0x002e620000000a00 */
[----:B------:R-:W2:Y:S01]  /*0c00*/  LDCU.64 UR8, c[0x0][0x388] ;  /* 0x00007100ff0877ac */ /* 0x000ea20008000a00 */
[----:B-1----:R-:W3:Y:S06]  /*0c10*/  LDG.E R2, desc[UR4][R2.64] ;  /* 0x0000000402027981 */ /* 0x002eec000c1e1900 */
[----:B0-----:R-:W0:Y:S02]  /*0c20*/  LDC R5, c[0x0][0x360] ;  /* 0x0000d800ff057b82 */ /* 0x001e240000000800 */
[----:B0-----:R-:W-:-:S04]  /*0c30*/  IMAD R4, R5, UR6, R6 ;  /* 0x0000000605047c24 */ /* 0x001fc8000f8e0206 */
[----:B--2---:R-:W-:Y:S01]  /*0c40*/  VIADD R4, R4, UR8 ;  /* 0x0000000804047c36 */ /* 0x004fe20008000000 */
[----:B---3--:R-:W-:-:S04]  /*0c50*/  ISETP.NE.AND P0, PT, R2, RZ, PT ;  /* 0x000000ff0200720c */ /* 0x008fc80003f05270 */
[----:B------:R-:W-:-:S13]  /*0c60*/  ISETP.GE.U32.OR P0, PT, R4, UR9, P0 ;  /* 0x0000000904007c0c */ /* 0x000fda0008706470 */
[----:B------:R-:W-:Y:S05]  /*0c70*/  @P0 EXIT ;  /* 0x000000000000094d */ /* 0x000fea0003800000 */
[----:B-----5:R-:W-:Y:S01]  /*0c80*/  IMAD.U32 R24, R24, 0x10000, RZ ;  /* 0x0001000018187824 */ /* 0x020fe200078e00ff */
[----:B------:R-:W-:Y:S01]  /*0c90*/  ISETP.GE.U32.AND P0, PT, R19, 0x3000000, PT ;  /* 0x030000001300780c */ /* 0x000fe20003f06070 */
[----:B------:R-:W-:Y:S01]  /*0ca0*/  IMAD.U32 R62, R62, 0x10000, RZ ;  /* 0x000100003e3e7824 */ /* 0x000fe200078e00ff */
[----:B------:R-:W-:Y:S01]  /*0cb0*/  PRMT R17, R17, 0x123, RZ ;  /* 0x0000012311117816 */ /* 0x000fe200000000ff */
[----:B------:R-:W-:Y:S01]  /*0cc0*/  IMAD.U32 R66, R66, 0x10000, RZ ;  /* 0x0001000042427824 */ /* 0x000fe200078e00ff */
[----:B------:R-:W-:Y:S01]  /*0cd0*/  LOP3.LUT R24, R24, 0xff0000, RZ, 0xc0, !PT ;  /* 0x00ff000018187812 */ /* 0x000fe200078ec0ff */
[----:B------:R-:W-:Y:S01]  /*0ce0*/  IMAD.U32 R64, R64, 0x10000, RZ ;  /* 0x0001000040407824 */ /* 0x000fe200078e00ff */
[----:B------:R-:W-:Y:S01]  /*0cf0*/  LOP3.LUT R3, R62, 0xff0000, RZ, 0xc0, !PT ;  /* 0x00ff00003e037812 */ /* 0x000fe200078ec0ff */
[----:B------:R-:W-:Y:S01]  /*0d00*/  IMAD.U32 R20, R20, 0x10000, RZ ;  /* 0x0001000014147824 */ /* 0x000fe200078e00ff */
[----:B------:R-:W-:Y:S01]  /*0d10*/  LOP3.LUT R5, R66, 0xff0000, RZ, 0xc0, !PT ;  /* 0x00ff000042057812 */ /* 0x000fe200078ec0ff */
[----:B------:R-:W-:-:S02]  /*0d20*/  IMAD R22, R22, 0x1000000, R24 ;  /* 0x0100000016167824 */ /* 0x000fc400078e0218 */
[----:B------:R-:W0:Y:S01]  /*0d30*/  LDC R24, c[0x0][0x360] ;  /* 0x0000d800ff187b82 */ /* 0x000e220000000800 */
[----:B------:R-:W-:Y:S01]  /*0d40*/  IMAD R2, R60, 0x1000000, R3 ;  /* 0x010000003c027824 */ /* 0x000fe200078e0203 */
[----:B------:R-:W-:Y:S01]  /*0d50*/  LOP3.LUT R3, R64, 0xff0000, RZ, 0xc0, !PT ;  /* 0x00ff000040037812 */ /* 0x000fe200078ec0ff */
[----:B------:R-:W-:Y:S01]  /*0d60*/  IMAD.U32 R60, R0, 0x10000, RZ ;  /* 0x00010000003c7824 */ /* 0x000fe200078e00ff */
[----:B------:R-:W-:Y:S01]  /*0d70*/  SHF.R.U32.HI R0, RZ, 0x18, R19 ;  /* 0x00000018ff007819 */ /* 0x000fe20000011613 */
[----:B------:R-:W-:Y:S01]  /*0d80*/  IMAD R14, R14, 0x1000000, R5 ;  /* 0x010000000e0e7824 */ /* 0x000fe200078e0205 */
[----:B------:R-:W-:Y:S01]  /*0d90*/  LOP3.LUT R5, R20, 0xff0000, RZ, 0xc0, !PT ;  /* 0x00ff000014057812 */ /* 0x000fe200078ec0ff */
[----:B------:R-:W-:Y:S01]  /*0da0*/  IMAD.MOV.U32 R62, RZ, RZ, -0x8 ;  /* 0xfffffff8ff3e7424 */ /* 0x000fe200078e00ff */
[----:B------:R-:W-:Y:S01]  /*0db0*/  LOP3.LUT R60, R60, 0xff0000, RZ, 0xc0, !PT ;  /* 0x00ff00003c3c7812 */ /* 0x000fe200078ec0ff */
[----:B------:R-:W-:Y:S02]  /*0dc0*/  IMAD.U32 R36, R36, 0x10000, RZ ;  /* 0x0001000024247824 */ /* 0x000fe400078e00ff */
[----:B------:R-:W-:-:S02]  /*0dd0*/  IMAD R4, R58, 0x1000000, R3 ;  /* 0x010000003a047824 */ /* 0x000fc400078e0203 */
[C---:B------:R-:W-:Y:S01]  /*0de0*/  IMAD R3, R0.reuse, R62, 0x18 ;  /* 0x0000001800037424 */ /* 0x040fe200078e023e */
[----:B------:R-:W-:Y:S01]  /*0df0*/  VIMNMX.U16x2 R0, PT, PT, R0, 0x200020, PT ;  /* 0x0020002000007848 */ /* 0x000fe20003fe0200 */
[----:B------:R-:W-:Y:S01]  /*0e00*/  IMAD R18, R18, 0x1000000, R5 ;  /* 0x0100000012127824 */ /* 0x000fe200078e0205 */
[----:B------:R-:W-:Y:S01]  /*0e10*/  LOP3.LUT R5, R36, 0xff0000, RZ, 0xc0, !PT ;  /* 0x00ff000024057812 */ /* 0x000fe200078ec0ff */
[----:B------:R-:W-:Y:S01]  /*0e20*/  IMAD.U32 R56, R56, 0x10000, RZ ;  /* 0x0001000038387824 */ /* 0x000fe200078e00ff */
[----:B------:R-:W-:Y:S01]  /*0e30*/  LOP3.LUT R0, R0, 0xffff, RZ, 0xc0, !PT ;  /* 0x0000ffff00007812 */ /* 0x000fe200078ec0ff */
[----:B------:R-:W-:Y:S01]  /*0e40*/  IMAD.U32 R44, R44, 0x10000, RZ ;  /* 0x000100002c2c7824 */ /* 0x000fe200078e00ff */
[----:B------:R-:W-:Y:S01]  /*0e50*/  SEL R3, R3, RZ, !P0 ;  /* 0x000000ff03037207 */ /* 0x000fe20004000000 */
[----:B------:R-:W-:Y:S01]  /*0e60*/  IMAD.U32 R28, R28, 0x10000, RZ ;  /* 0x000100001c1c7824 */ /* 0x000fe200078e00ff */
[----:B------:R-:W-:Y:S01]  /*0e70*/  LEA R0, R0, 0xffffffe8, 0x3 ;  /* 0xffffffe800007811 */ /* 0x000fe200078e18ff */
[----:B------:R-:W-:Y:S01]  /*0e80*/  IMAD.U32 R32, R32, 0x10000, RZ ;  /* 0x0001000020207824 */ /* 0x000fe200078e00ff */
[----:B------:R-:W-:Y:S01]  /*0e90*/  LOP3.LUT R44, R44, 0xff0000, RZ, 0xc0, !PT ;  /* 0x00ff00002c2c7812 */ /* 0x000fe200078ec0ff */
[----:B0-----:R-:W-:Y:S01]  /*0ea0*/  IMAD R6, R24, UR6, R6 ;  /* 0x0000000618067c24 */ /* 0x001fe2000f8e0206 */
[----:B------:R-:W0:Y:S01]  /*0eb0*/  LDCU UR6, c[0x0][0x370] ;  /* 0x00006e00ff0677ac */ /* 0x000e220008000800 */
[----:B------:R-:W-:Y:S01]  /*0ec0*/  IMAD.U32 R40, R40, 0x10000, RZ ;  /* 0x0001000028287824 */ /* 0x000fe200078e00ff */
[----:B------:R-:W-:Y:S01]  /*0ed0*/  LOP3.LUT R28, R28, 0xff0000, RZ, 0xc0, !PT ;  /* 0x00ff00001c1c7812 */ /* 0x000fe200078ec0ff */
        /* <DEDUP_REMOVED lines=8> */
[----:B------:R-:W-:Y:S01]  /*0f60*/  IMAD R34, R34, 0x1000000, R5 ;  /* 0x0100000022227824 */ /* 0x000fe200078e0205 */
[----:B------:R-:W-:Y:S01]  /*0f70*/  LOP3.LUT R5, R56, 0xff0000, RZ, 0xc0, !PT ;  /* 0x00ff000038057812 */ /* 0x000fe200078ec0ff */
[----:B------:R-:W-:Y:S01]  /*0f80*/  IMAD R16, R16, 0x1000000, R60 ;  /* 0x0100000010107824 */ /* 0x000fe200078e023c */
[----:B------:R-:W-:Y:S01]  /*0f90*/  LOP3.LUT R52, R52, 0xff0000, RZ, 0xc0, !PT ;  /* 0x00ff000034347812 */ /* 0x000fe200078ec0ff */
[----:B------:R-:W-:Y:S01]  /*0fa0*/  IMAD R42, R42, 0x1000000, R44 ;  /* 0x010000002a2a7824 */ /* 0x000fe200078e022c */
[----:B------:R-:W-:Y:S01]  /*0fb0*/  LOP3.LUT R54, R54, 0xff0000, RZ, 0xc0, !PT ;  /* 0x00ff000036367812 */ /* 0x000fe200078ec0ff */
[----:B------:R-:W-:Y:S01]  /*0fc0*/  IMAD R5, R10, 0x1000000, R5 ;  /* 0x010000000a057824 */ /* 0x000fe200078e0205 */
[----:B------:R-:W-:Y:S01]  /*0fd0*/  LEA.HI.SX32 R0, R0, 0x2, 0x1d ;  /* 0x0000000200007811 */ /* 0x000fe200078feaff */
[----:B------:R-:W-:Y:S01]  /*0fe0*/  IMAD R10, R45, 0x100, R2 ;  /* 0x000001002d0a7824 */ /* 0x000fe200078e0202 */
[----:B------:R-:W-:Y:S01]  /*0ff0*/  LOP3.LUT R2, R19, 0xffffff, RZ, 0xc0, !PT ;  /* 0x00ffffff13027812 */ /* 0x000fe200078ec0ff */
[----:B------:R-:W-:Y:S01]  /*1000*/  IMAD R26, R26, 0x1000000, R28 ;  /* 0x010000001a1a7824 */ /* 0x000fe200078e021c */
[----:B------:R-:W-:Y:S01]  /*1010*/  SEL R0, R0, 0x2, P0 ;  /* 0x0000000200007807 */ /* 0x000fe20000000000 */
[----:B------:R-:W-:Y:S01]  /*1020*/  IMAD R30, R30, 0x1000000, R32 ;  /* 0x010000001e1e7824 */ /* 0x000fe200078e0220 */
[----:B------:R-:W-:Y:S01]  /*1030*/  SHF.R.U32.HI R3, RZ, R3, R2 ;  /* 0x00000003ff037219 */ /* 0x000fe20000011602 */
[----:B------:R-:W-:-:S02]  /*1040*/  IMAD R38, R38, 0x1000000, R40 ;  /* 0x0100000026267824 */ /* 0x000fc400078e0228 */
[----:B------:R-:W-:Y:S01]  /*1050*/  IMAD R46, R46, 0x1000000, R48 ;  /* 0x010000002e2e7824 */ /* 0x000fe200078e0230 */
[----:B------:R-:W-:Y:S01]  /*1060*/  PRMT R44, R3, 0x7632, R44 ;  /* 0x00007632032c7816 */ /* 0x000fe2000000002c */
[----:B------:R-:W-:Y:S02]  /*1070*/  IMAD R50, R69, 0x1000000, R50 ;  /* 0x0100000045327824 */ /* 0x000fe400078e0232 */
[----:B------:R-:W-:Y:S02]  /*1080*/  IMAD R52, R73, 0x1000000, R52 ;  /* 0x0100000049347824 */ /* 0x000fe400078e0234 */
[----:B------:R-:W-:Y:S02]  /*1090*/  IMAD R77, R77, 0x1000000, R54 ;  /* 0x010000004d4d7824 */ /* 0x000fe400078e0236 */
[----:B------:R-:W-:Y:S02]  /*10a0*/  IMAD R4, R47, 0x100, R4 ;  /* 0x000001002f047824 */ /* 0x000fe400078e0204 */
[----:B------:R-:W-:-:S02]  /*10b0*/  IMAD R14, R49, 0x100, R14 ;  /* 0x00000100310e7824 */ /* 0x000fc400078e020e */
[----:B------:R-:W-:Y:S02]  /*10c0*/  IMAD R16, R51, 0x100, R16 ;  /* 0x0000010033107824 */ /* 0x000fe400078e0210 */
        /* <DEDUP_REMOVED lines=12> */
[----:B------:R-:W-:Y:S02]  /*1190*/  VIADD R40, R6, UR8 ;  /* 0x0000000806287c36 */ /* 0x000fe40008000000 */
[----:B------:R-:W-:Y:S02]  /*11a0*/  IMAD.IADD R22, R43, 0x1, R4 ;  /* 0x000000012b167824 */ /* 0x000fe400078e0204 */
[----:B------:R-:W-:Y:S02]  /*11b0*/  IMAD.IADD R21, R21, 0x1, R10 ;  /* 0x0000000115157824 */ /* 0x000fe400078e020a */
[----:B------:R-:W-:Y:S02]  /*11c0*/  IMAD.IADD R23, R23, 0x1, R14 ;  /* 0x0000000117177824 */ /* 0x000fe400078e020e */
[----:B------:R-:W-:-:S02]  /*11d0*/  IMAD.IADD R4, R41, 0x1, R16 ;  /* 0x0000000129047824 */ /* 0x000fc400078e0210 */
[----:B------:R-:W-:Y:S01]  /*11e0*/  IMAD.IADD R5, R39, 0x1, R18 ;  /* 0x0000000127057824 */ /* 0x000fe200078e0212 */
[----:B------:R-:W-:Y:S01]  /*11f0*/  PRMT R18, R19, 0x123, RZ ;  /* 0x0000012313127816 */ /* 0x000fe200000000ff */
[----:B------:R-:W-:Y:S01]  /*1200*/  IMAD.IADD R6, R37, 0x1, R20 ;  /* 0x0000000125067824 */ /* 0x000fe200078e0214 */
[----:B------:R-:W-:Y:S01]  /*1210*/  PRMT R20, R25, 0x123, RZ ;  /* 0x0000012319147816 */ /* 0x000fe200000000ff */
[----:B------:R-:W-:Y:S01]  /*1220*/  IMAD.IADD R11, R11, 0x1, R42 ;  /* 0x000000010b0b7824 */ /* 0x000fe200078e022a */
[----:B------:R-:W-:Y:S01]  /*1230*/  SHF.R.U32.HI R42, RZ, 0x8, R3 ;  /* 0x00000008ff2a7819 */ /* 0x000fe20000011603 */
[----:B------:R-:W-:Y:S02]  /*1240*/  IMAD.IADD R7, R7, 0x1, R26 ;  /* 0x0000000107077824 */ /* 0x000fe400078e021a */
[----:B------:R-:W-:Y:S02]  /*1250*/  IMAD.IADD R8, R35, 0x1, R30 ;  /* 0x0000000123087824 */ /* 0x000fe400078e021e */
[----:B------:R-:W-:-:S02]  /*1260*/  IMAD.IADD R9, R9, 0x1, R34 ;  /* 0x0000000109097824 */ /* 0x000fc400078e0222 */
[----:B------:R-:W-:Y:S02]  /*1270*/  IMAD.IADD R10, R33, 0x1, R38 ;  /* 0x00000001210a7824 */ /* 0x000fe400078e0226 */
[----:B------:R-:W-:Y:S02]  /*1280*/  IMAD.IADD R12, R31, 0x1, R46 ;  /* 0x000000011f0c7824 */ /* 0x000fe400078e022e */
[----:B------:R-:W-:Y:S02]  /*1290*/  IMAD.IADD R13, R13, 0x1, R50 ;  /* 0x000000010d0d7824 */ /* 0x000fe400078e0232 */
[----:B------:R-:W-:Y:S02]  /*12a0*/  IMAD.IADD R14, R29, 0x1, R52 ;  /* 0x000000011d0e7824 */ /* 0x000fe400078e0234 */
[----:B------:R-:W-:Y:S02]  /*12b0*/  IMAD.IADD R15, R15, 0x1, R28 ;  /* 0x000000010f0f7824 */ /* 0x000fe400078e021c */
[----:B------:R-:W-:-:S02]  /*12c0*/  IMAD.IADD R16, R27, 0x1, R32 ;  /* 0x000000011b107824 */ /* 0x000fc400078e0220 */
[C---:B------:R-:W-:Y:S02]  /*12d0*/  VIADD R41, R1.reuse, 0x28 ;  /* 0x0000002801297836 */ /* 0x040fe40000000000 */
[----:B0-----:R-:W-:Y:S02]  /*12e0*/  IMAD R43, R24, UR6, RZ ;  /* 0x00000006182b7c24 */ /* 0x001fe4000f8e02ff */
[----:B------:R-:W-:-:S07]  /*12f0*/  IMAD.IADD R45, R1, 0x1, R0 ;  /* 0x00000001012d7824 */ /* 0x000fce00078e0200 */
.L_x_11:
[----:B0-----:R0:W-:Y:S01]  /*1300*/  STL.128 [R1], R20 ;  /* 0x0000001401007387 */ /* 0x0011e20000100c00 */
[----:B------:R-:W-:Y:S05]  /*1310*/  YIELD ;  /* 0x0000000000007946 */ /* 0x000fea0003800000 */
[----:B------:R0:W-:Y:S01]  /*1320*/  STL.128 [R1+0x10], R4 ;  /* 0x0000100401007387 */ /* 0x0001e20000100c00 */
[----:B--2---:R-:W-:Y:S02]  /*1330*/  IMAD.MOV.U32 R24, RZ, RZ, R10 ;  /* 0x000000ffff187224 */ /* 0x004fe400078e000a */
[----:B------:R-:W-:Y:S01]  /*1340*/  IMAD.MOV.U32 R2, RZ, RZ, RZ ;  /* 0x000000ffff027224 */ /* 0x000fe200078e00ff */
[----:B------:R0:W-:Y:S01]  /*1350*/  STL.128 [R1+0x20], R8 ;  /* 0x0000200801007387 */ /* 0x0001e20000100c00 */
[----:B------:R-:W-:-:S03]  /*1360*/  IMAD.MOV.U32 R0, RZ, RZ, R41 ;  /* 0x000000ffff007224 */ /* 0x000fc600078e0029 */
[----:B------:R0:W-:Y:S04]  /*1370*/  STL.128 [R1+0x30], R12 ;  /* 0x0000300c01007387 */ /* 0x0001e80000100c00 */
.L_x_2:
[----:B------:R-:W2:Y:S04]  /*1380*/  LDL.128 R28, [R0+-0x28] ;  /* 0xffffd800001c7983 */ /* 0x000ea80000100c00 */
[----:B------:R-:W3:Y:S04]  /*1390*/  LDL.64 R26, [R0+0x10] ;  /* 0x00001000001a7983 */ /* 0x000ee80000100a00 */
[----:B------:R-:W4:Y:S04]  /*13a0*/  LDL R33, [R0+-0x4] ;  /* 0xfffffc0000217983 */ /* 0x000f280000100800 */
[----:B------:R-:W5:Y:S04]  /*13b0*/  LDL R38, [R0+-0x18] ;  /* 0xffffe80000267983 */ /* 0x000f680000100800 */
[----:B------:R-:W5:Y:S04]  /*13c0*/  LDL R37, [R0+0x4] ;  /* 0x0000040000257983 */ /* 0x000f680000100800 */
[----:B------:R-:W5:Y:S01]  /*13d0*/  LDL R46, [R0+0x8] ;  /* 0x00000800002e7983 */ /* 0x000f620000100800 */
[----:B------:R-:W-:-:S05]  /*13e0*/  VIADD R2, R2, 0x4 ;  /* 0x0000000402027836 */ /* 0x000fca0000000000 */
[----:B------:R-:W-:Y:S02]  /*13f0*/  ISETP.NE.AND P0, PT, R2, 0x30, PT ;  /* 0x000000300200780c */ /* 0x000fe40003f05270 */
[C-C-:B--2---:R-:W-:Y:S02]  /*1400*/  SHF.L.W.U32.HI R19, R29.reuse, 0x19, R29.reuse ;  /* 0x000000191d137819 */ /* 0x144fe40000010e1d */
[--C-:B------:R-:W-:Y:S02]  /*1410*/  SHF.L.W.U32.HI R32, R29, 0xe, R29.reuse ;  /* 0x0000000e1d207819 */ /* 0x100fe40000010e1d */
[----:B------:R-:W-:Y:S02]  /*1420*/  SHF.R.U32.HI R25, RZ, 0x3, R29 ;  /* 0x00000003ff197819 */ /* 0x000fe4000001161d */
[C-C-:B------:R-:W-:Y:S02]  /*1430*/  SHF.L.W.U32.HI R34, R30.reuse, 0x19, R30.reuse ;  /* 0x000000191e227819 */ /* 0x140fe40000010e1e */
[----:B------:R-:W-:-:S02]  /*1440*/  SHF.L.W.U32.HI R35, R30, 0xe, R30 ;  /* 0x0000000e1e237819 */ /* 0x000fc40000010e1e */
[----:B------:R-:W-:Y:S02]  /*1450*/  SHF.R.U32.HI R36, RZ, 0x3, R30 ;  /* 0x00000003ff247819 */ /* 0x000fe4000001161e */
[----:B------:R-:W-:Y:S02]  /*1460*/  LOP3.LUT R19, R25, R19, R32, 0x96, !PT ;  /* 0x0000001319137212 */ /* 0x000fe400078e9620 */
[C-C-:B---3--:R-:W-:Y:S02]  /*1470*/  SHF.L.W.U32.HI R25, R27.reuse, 0xf, R27.reuse ;  /* 0x0000000f1b197819 */ /* 0x148fe40000010e1b */
[----:B------:R-:W-:Y:S02]  /*1480*/  SHF.L.W.U32.HI R32, R27, 0xd, R27 ;  /* 0x0000000d1b207819 */ /* 0x000fe40000010e1b */
[----:B------:R-:W-:Y:S02]  /*1490*/  LOP3.LUT R34, R36, R34, R35, 0x96, !PT ;  /* 0x0000002224227212 */ /* 0x000fe400078e9623 */
[----:B------:R-:W-:-:S02]  /*14a0*/  SHF.R.U32.HI R27, RZ, 0xa, R27 ;  /* 0x0000000aff1b7819 */ /* 0x000fc4000001161b */
[----:B------:R-:W-:Y:S02]  /*14b0*/  IADD3 R34, PT, PT, R24, R34, R29 ;  /* 0x0000002218227210 */ /* 0x000fe40007ffe01d */
[----:B----4-:R-:W-:Y:S02]  /*14c0*/  IADD3 R28, PT, PT, R33, R19, R28 ;  /* 0x00000013211c7210 */ /* 0x010fe40007ffe01c */
[----:B------:R-:W-:Y:S02]  /*14d0*/  LOP3.LUT R27, R27, R25, R32, 0x96, !PT ;  /* 0x000000191b1b7212 */ /* 0x000fe400078e9620 */
[C-C-:B------:R-:W-:Y:S02]  /*14e0*/  SHF.L.W.U32.HI R19, R26.reuse, 0xf, R26.reuse ;  /* 0x0000000f1a137819 */ /* 0x140fe40000010e1a */
[----:B------:R-:W-:Y:S01]  /*14f0*/  SHF.L.W.U32.HI R24, R26, 0xd, R26 ;  /* 0x0000000d1a187819 */ /* 0x000fe20000010e1a */
[----:B------:R-:W-:Y:S01]  /*1500*/  IMAD.IADD R29, R27, 0x1, R34 ;  /* 0x000000011b1d7824 */ /* 0x000fe200078e0222 */
[----:B------:R-:W-:-:S02]  /*1510*/  SHF.R.U32.HI R25, RZ, 0xa, R26 ;  /* 0x0000000aff197819 */ /* 0x000fc4000001161a */
[--C-:B------:R-:W-:Y:S02]  /*1520*/  SHF.L.W.U32.HI R32, R31, 0x19, R31.reuse ;  /* 0x000000191f207819 */ /* 0x100fe40000010e1f */
[----:B------:R-:W-:Y:S02]  /*1530*/  LOP3.LUT R19, R25, R19, R24, 0x96, !PT ;  /* 0x0000001319137212 */ /* 0x000fe400078e9618 */
[--C-:B------:R-:W-:Y:S02]  /*1540*/  SHF.L.W.U32.HI R33, R31, 0xe, R31.reuse ;  /* 0x0000000e1f217819 */ /* 0x100fe40000010e1f */
[----:B------:R-:W-:Y:S01]  /*1550*/  SHF.R.U32.HI R35, RZ, 0x3, R31 ;  /* 0x00000003ff237819 */ /* 0x000fe2000001161f */
[----:B------:R-:W-:Y:S01]  /*1560*/  IMAD.IADD R28, R19, 0x1, R28 ;  /* 0x00000001131c7824 */ /* 0x000fe200078e021c */
[C-C-:B-----5:R-:W-:Y:S02]  /*1570*/  SHF.L.W.U32.HI R36, R38.reuse, 0x19, R38.reuse ;  /* 0x0000001926247819 */ /* 0x160fe40000010e26 */
[----:B------:R-:W-:-:S02]  /*1580*/  SHF.L.W.U32.HI R39, R38, 0xe, R38 ;  /* 0x0000000e26277819 */ /* 0x000fc40000010e26 */
[----:B------:R-:W-:Y:S01]  /*1590*/  SHF.R.U32.HI R38, RZ, 0x3, R38 ;  /* 0x00000003ff267819 */ /* 0x000fe20000011626 */
[----:B------:R-:W-:Y:S01]  /*15a0*/  STL.64 [R0+0x18], R28 ;  /* 0x0000181c00007387 */ /* 0x000fe20000100a00 */
[----:B------:R-:W-:Y:S02]  /*15b0*/  LOP3.LUT R33, R35, R32, R33, 0x96, !PT ;  /* 0x0000002023217212 */ /* 0x000fe400078e9621 */
[----:B------:R-:W-:Y:S02]  /*15c0*/  LOP3.LUT R36, R38, R36, R39, 0x96, !PT ;  /* 0x0000002426247212 */ /* 0x000fe400078e9627 */
[C-C-:B------:R-:W-:Y:S02]  /*15d0*/  SHF.L.W.U32.HI R27, R29.reuse, 0xf, R29.reuse ;  /* 0x0000000f1d1b7819 */ /* 0x140fe40000010e1d */
[--C-:B------:R-:W-:Y:S02]  /*15e0*/  SHF.L.W.U32.HI R32, R29, 0xd, R29.reuse ;  /* 0x0000000d1d207819 */ /* 0x100fe40000010e1d */
[----:B------:R-:W-:-:S02]  /*15f0*/  SHF.R.U32.HI R34, RZ, 0xa, R29 ;  /* 0x0000000aff227819 */ /* 0x000fc4000001161d */
[C-C-:B------:R-:W-:Y:S02]  /*1600*/  SHF.L.W.U32.HI R19, R28.reuse, 0xf, R28.reuse ;  /* 0x0000000f1c137819 */ /* 0x140fe40000010e1c */
[--C-:B------:R-:W-:Y:S02]  /*1610*/  SHF.L.W.U32.HI R24, R28, 0xd, R28.reuse ;  /* 0x0000000d1c187819 */ /* 0x100fe40000010e1c */
[----:B------:R-:W-:Y:S02]  /*1620*/  SHF.R.U32.HI R25, RZ, 0xa, R28 ;  /* 0x0000000aff197819 */ /* 0x000fe4000001161c */
[----:B------:R-:W-:Y:S02]  /*1630*/  IADD3 R30, PT, PT, R37, R33, R30 ;  /* 0x00000021251e7210 */ /* 0x000fe40007ffe01e */
[----:B------:R-:W-:Y:S02]  /*1640*/  IADD3 R36, PT, PT, R46, R36, R31 ;  /* 0x000000242e247210 */ /* 0x000fe40007ffe01f */
[----:B------:R-:W-:-:S02]  /*1650*/  LOP3.LUT R27, R34, R27, R32, 0x96, !PT ;  /* 0x0000001b221b7212 */ /* 0x000fc400078e9620 */
[----:B------:R-:W-:Y:S01]  /*1660*/  LOP3.LUT R19, R25, R19, R24, 0x96, !PT ;  /* 0x0000001319137212 */ /* 0x000fe200078e9618 */
[----:B------:R-:W-:Y:S02]  /*1670*/  VIADD R25, R0, 0x10 ;  /* 0x0000001000197836 */ /* 0x000fe40000000000 */
[----:B------:R-:W-:Y:S02]  /*1680*/  IMAD.IADD R27, R27, 0x1, R36 ;  /* 0x000000011b1b7824 */ /* 0x000fe400078e0224 */
[----:B------:R-:W-:Y:S02]  /*1690*/  IMAD.IADD R19, R19, 0x1, R30 ;  /* 0x0000000113137824 */ /* 0x000fe400078e021e */
[----:B------:R-:W-:Y:S01]  /*16a0*/  IMAD.MOV.U32 R24, RZ, RZ, R26 ;  /* 0x000000ffff187224 */ /* 0x000fe200078e001a */
[----:B------:R-:W-:Y:S04]  /*16b0*/  STL [R0+0x24], R27 ;  /* 0x0000241b00007387 */ /* 0x000fe80000100800 */
[----:B------:R1:W-:Y:S02]  /*16c0*/  STL [R0+0x20], R19 ;  /* 0x0000201300007387 */ /* 0x0003e40000100800 */
[----:B-1----:R-:W-:Y:S01]  /*16d0*/  IMAD.MOV.U32 R0, RZ, RZ, R25 ;  /* 0x000000ffff007224 */ /* 0x002fe200078e0019 */
[----:B------:R-:W-:Y:S06]  /*16e0*/  @P0 BRA `(.L_x_2) ;  /* 0xfffffffc00240947 */ /* 0x000fec000383ffff */
[----:B------:R-:W-:Y:S01]  /*16f0*/  IMAD.MOV.U32 R24, RZ, RZ, -0x80000000 ;  /* 0x80000000ff187424 */ /* 0x000fe200078e00ff */
[----:B------:R-:W-:Y:S01]  /*1700*/  CS2R R26, SRZ ;  /* 0x00000000001a7805 */ /* 0x000fe2000001ff00 */
[----:B------:R-:W-:Y:S01]  /*1710*/  IMAD.MOV.U32 R25, RZ, RZ, RZ ;  /* 0x000000ffff197224 */ /* 0x000fe200078e00ff */
[----:B------:R-:W-:Y:S01]  /*1720*/  CS2R R28, SRZ ;  /* 0x00000000001c7805 */ /* 0x000fe2000001ff00 */
[----:B------:R-:W-:Y:S01]  /*1730*/  IMAD.MOV.U32 R31, RZ, RZ, 0x280 ;  /* 0x00000280ff1f7424 */ /* 0x000fe200078e00ff */
[----:B------:R-:W-:Y:S01]  /*1740*/  PRMT R19, R40, 0x123, RZ ;  /* 0x0000012328137816 */ /* 0x000fe200000000ff */
[----:B------:R-:W-:Y:S01]  /*1750*/  IMAD.MOV.U32 R30, RZ, RZ, RZ ;  /* 0x000000ffff1e7224 */ /* 0x000fe200078e00ff */
[----:B------:R1:W-:Y:S01]  /*1760*/  STL.128 [R1+0x10], R24 ;  /* 0x0000101801007387 */ /* 0x0003e20000100c00 */
[----:B------:R-:W-:-:S03]  /*1770*/  IMAD.MOV.U32 R0, RZ, RZ, 0x10 ;  /* 0x00000010ff007424 */ /* 0x000fc600078e00ff */
[----:B------:R1:W-:Y:S04]  /*1780*/  STL.128 [R1+0x30], R28 ;  /* 0x0000301c01007387 */ /* 0x0003e80000100c00 */
[----:B------:R1:W-:Y:S04]  /*1790*/  STL.128 [R1], R16 ;  /* 0x0000001001007387 */ /* 0x0003e80000100c00 */
[----:B------:R1:W-:Y:S02]  /*17a0*/  STL.128 [R1+0x20], RZ ;  /* 0x000020ff01007387 */ /* 0x0003e40000100c00 */
.L_x_3:
[----:B--2---:R-:W-:-:S05]  /*17b0*/  IMAD R2, R0, 0x4, R1 ;  /* 0x0000000400027824 */ /* 0x004fca00078e0201 */
[----:B-1----:R-:W2:Y:S04]  /*17c0*/  LDL.128 R24, [R2+-0x40] ;  /* 0xffffc00002187983 */ /* 0x002ea80000100c00 */
[----:B------:R-:W3:Y:S04]  /*17d0*/  LDL R32, [R2+-0x1c] ;  /* 0xffffe40002207983 */ /* 0x000ee80000100800 */
[----:B------:R-:W4:Y:S04]  /*17e0*/  LDL R39, [R2+-0x18] ;  /* 0xffffe80002277983 */ /* 0x000f280000100800 */
[----:B------:R-:W5:Y:S04]  /*17f0*/  LDL.64 R28, [R2+-0x8] ;  /* 0xfffff800021c7983 */ /* 0x000f680000100a00 */
[----:B------:R-:W5:Y:S04]  /*1800*/  LDL R37, [R2+-0x30] ;  /* 0xffffd00002257983 */ /* 0x000f680000100800 */
[----:B------:R-:W5:Y:S04]  /*1810*/  LDL R36, [R2+-0x14] ;  /* 0xffffec0002247983 */ /* 0x000f680000100800 */
[----:B------:R-:W5:Y:S01]  /*1820*/  LDL R38, [R2+-0x10] ;  /* 0xfffff00002267983 */ /* 0x000f620000100800 */
        /* <DEDUP_REMOVED lines=9> */
[----:B------:R-:W-:Y:S02]  /*18c0*/  LOP3.LUT R34, R35, R33, R34, 0x96, !PT ;  /* 0x0000002123227212 */ /* 0x000fe400078e9622 */
[----:B---3--:R-:W-:Y:S02]  /*18d0*/  IADD3 R31, PT, PT, R32, R19, R24 ;  /* 0x00000013201f7210 */ /* 0x008fe40007ffe018 */
[----:B----4-:R-:W-:Y:S02]  /*18e0*/  IADD3 R34, PT, PT, R39, R34, R25 ;  /* 0x0000002227227210 */ /* 0x010fe40007ffe019 */
[----:B-----5:R-:W-:-:S02]  /*18f0*/  SHF.L.W.U32.HI R19, R28, 0xf, R28 ;  /* 0x0000000f1c137819 */ /* 0x020fc40000010e1c */
[--C-:B------:R-:W-:Y:S02]  /*1900*/  SHF.L.W.U32.HI R24, R28, 0xd, R28.reuse ;  /* 0x0000000d1c187819 */ /* 0x100fe40000010e1c */
[----:B------:R-:W-:Y:S02]  /*1910*/  SHF.R.U32.HI R28, RZ, 0xa, R28 ;  /* 0x0000000aff1c7819 */ /* 0x000fe4000001161c */
[C-C-:B------:R-:W-:Y:S02]  /*1920*/  SHF.L.W.U32.HI R25, R29.reuse, 0xf, R29.reuse ;  /* 0x0000000f1d197819 */ /* 0x140fe40000010e1d */
[--C-:B------:R-:W-:Y:S02]  /*1930*/  SHF.L.W.U32.HI R30, R29, 0xd, R29.reuse ;  /* 0x0000000d1d1e7819 */ /* 0x100fe40000010e1d */
[----:B------:R-:W-:Y:S02]  /*1940*/  SHF.R.U32.HI R29, RZ, 0xa, R29 ;  /* 0x0000000aff1d7819 */ /* 0x000fe4000001161d */
[----:B------:R-:W-:-:S02]  /*1950*/  LOP3.LUT R24, R28, R19, R24, 0x96, !PT ;  /* 0x000000131c187212 */ /* 0x000fc400078e9618 */
[----:B------:R-:W-:Y:S02]  /*1960*/  LOP3.LUT R25, R29, R25, R30, 0x96, !PT ;  /* 0x000000191d197212 */ /* 0x000fe400078e961e */
[C---:B------:R-:W-:Y:S01]  /*1970*/  SHF.L.W.U32.HI R32, R27.reuse, 0x19, R27 ;  /* 0x000000191b207819 */ /* 0x040fe20000010e1b */
[----:B------:R-:W-:Y:S01]  /*1980*/  IMAD.IADD R24, R24, 0x1, R31 ;  /* 0x0000000118187824 */ /* 0x000fe200078e021f */
[--C-:B------:R-:W-:Y:S01]  /*1990*/  SHF.L.W.U32.HI R33, R27, 0xe, R27.reuse ;  /* 0x0000000e1b217819 */ /* 0x100fe20000010e1b */
[----:B------:R-:W-:Y:S01]  /*19a0*/  IMAD.IADD R25, R25, 0x1, R34 ;  /* 0x0000000119197824 */ /* 0x000fe200078e0222 */
[----:B------:R-:W-:Y:S02]  /*19b0*/  SHF.R.U32.HI R35, RZ, 0x3, R27 ;  /* 0x00000003ff237819 */ /* 0x000fe4000001161b */
[C-C-:B------:R-:W-:Y:S02]  /*19c0*/  SHF.L.W.U32.HI R30, R37.reuse, 0x19, R37.reuse ;  /* 0x00000019251e7819 */ /* 0x140fe40000010e25 */
[--C-:B------:R-:W-:Y:S01]  /*19d0*/  SHF.L.W.U32.HI R31, R37, 0xe, R37.reuse ;  /* 0x0000000e251f7819 */ /* 0x100fe20000010e25 */
[----:B------:R2:W-:Y:S01]  /*19e0*/  STL.64 [R2], R24 ;  /* 0x0000001802007387 */ /* 0x0005e20000100a00 */
[----:B------:R-:W-:-:S02]  /*19f0*/  SHF.R.U32.HI R37, RZ, 0x3, R37 ;  /* 0x00000003ff257819 */ /* 0x000fc40000011625 */
[----:B------:R-:W-:Y:S02]  /*1a00*/  LOP3.LUT R33, R35, R32, R33, 0x96, !PT ;  /* 0x0000002023217212 */ /* 0x000fe400078e9621 */
[C-C-:B------:R-:W-:Y:S02]  /*1a10*/  SHF.L.W.U32.HI R19, R24.reuse, 0xf, R24.reuse ;  /* 0x0000000f18137819 */ /* 0x140fe40000010e18 */
[--C-:B------:R-:W-:Y:S02]  /*1a20*/  SHF.L.W.U32.HI R28, R24, 0xd, R24.reuse ;  /* 0x0000000d181c7819 */ /* 0x100fe40000010e18 */
[----:B------:R-:W-:Y:S02]  /*1a30*/  SHF.R.U32.HI R29, RZ, 0xa, R24 ;  /* 0x0000000aff1d7819 */ /* 0x000fe40000011618 */
[C-C-:B------:R-:W-:Y:S02]  /*1a40*/  SHF.L.W.U32.HI R32, R25.reuse, 0xf, R25.reuse ;  /* 0x0000000f19207819 */ /* 0x140fe40000010e19 */
[----:B------:R-:W-:-:S02]  /*1a50*/  SHF.L.W.U32.HI R35, R25, 0xd, R25 ;  /* 0x0000000d19237819 */ /* 0x000fc40000010e19 */
[----:B------:R-:W-:Y:S02]  /*1a60*/  SHF.R.U32.HI R34, RZ, 0xa, R25 ;  /* 0x0000000aff227819 */ /* 0x000fe40000011619 */
[----:B------:R-:W-:Y:S02]  /*1a70*/  LOP3.LUT R30, R37, R30, R31, 0x96, !PT ;  /* 0x0000001e251e7212 */ /* 0x000fe400078e961f */
[----:B------:R-:W-:Y:S02]  /*1a80*/  IADD3 R36, PT, PT, R36, R33, R26 ;  /* 0x0000002124247210 */ /* 0x000fe40007ffe01a */
[----:B------:R-:W-:Y:S02]  /*1a90*/  LOP3.LUT R19, R29, R19, R28, 0x96, !PT ;  /* 0x000000131d137212 */ /* 0x000fe400078e961c */
[----:B------:R-:W-:Y:S02]  /*1aa0*/  LOP3.LUT R32, R34, R32, R35, 0x96, !PT ;  /* 0x0000002022207212 */ /* 0x000fe400078e9623 */
[----:B------:R-:W-:Y:S01]  /*1ab0*/  IADD3 R27, PT, PT, R38, R30, R27 ;  /* 0x0000001e261b7210 */ /* 0x000fe20007ffe01b */
[----:B------:R-:W-:-:S04]  /*1ac0*/  IMAD.IADD R19, R19, 0x1, R36 ;  /* 0x0000000113137824 */ /* 0x000fc800078e0224 */
[----:B------:R-:W-:Y:S01]  /*1ad0*/  IMAD.IADD R27, R32, 0x1, R27 ;  /* 0x00000001201b7824 */ /* 0x000fe200078e021b */
[----:B------:R2:W-:Y:S04]  /*1ae0*/  STL [R2+0x8], R19 ;  /* 0x0000081302007387 */ /* 0x0005e80000100800 */
[----:B------:R2:W-:Y:S01]  /*1af0*/  STL [R2+0xc], R27 ;  /* 0x00000c1b02007387 */ /* 0x0005e20000100800 */
[----:B------:R-:W-:Y:S05]  /*1b00*/  @P0 BRA `(.L_x_3) ;  /* 0xfffffffc00280947 */ /* 0x000fea000383ffff */
[----:B--2---:R-:W-:Y:S01]  /*1b10*/  IMAD.MOV.U32 R24, RZ, RZ, -0x57d86664 ;  /* 0xa827999cff187424 */ /* 0x004fe200078e00ff */
[----:B------:R-:W-:Y:S01]  /*1b20*/  CS2R R34, SRZ ;  /* 0x0000000000227805 */ /* 0x000fe2000001ff00 */
[----:B------:R-:W-:Y:S01]  /*1b30*/  IMAD.MOV.U32 R25, RZ, RZ, -0x67a9e46 ;  /* 0xf98561baff197424 */ /* 0x000fe200078e00ff */
[----:B------:R-:W-:Y:S01]  /*1b40*/  CS2R R36, SRZ ;  /* 0x0000000000247805 */ /* 0x000fe2000001ff00 */
[----:B------:R-:W-:Y:S02]  /*1b50*/  IMAD.MOV.U32 R26, RZ, RZ, 0x7a8ca6a7 ;  /* 0x7a8ca6a7ff1a7424 */ /* 0x000fe400078e00ff */
[----:B------:R-:W-:Y:S02]  /*1b60*/  IMAD.MOV.U32 R27, RZ, RZ, -0x1c925791 ;  /* 0xe36da86fff1b7424 */ /* 0x000fe400078e00ff */
[----:B------:R-:W-:Y:S02]  /*1b70*/  IMAD.MOV.U32 R28, RZ, RZ, 0x443949fc ;  /* 0x443949fcff1c7424 */ /* 0x000fe400078e00ff */
[----:B------:R-:W-:Y:S01]  /*1b80*/  IMAD.MOV.U32 R29, RZ, RZ, -0x71cf9ff7 ;  /* 0x8e306009ff1d7424 */ /* 0x000fe200078e00ff */
[----:B------:R1:W-:Y:S01]  /*1b90*/  STL.128 [R1], R24 ;  /* 0x0000001801007387 */ /* 0x0003e20000100c00 */
[----:B------:R-:W-:-:S02]  /*1ba0*/  IMAD.MOV.U32 R30, RZ, RZ, 0x12aed128 ;  /* 0x12aed128ff1e7424 */ /* 0x000fc400078e00ff */
[----:B------:R-:W-:Y:S02]  /*1bb0*/  IMAD.MOV.U32 R31, RZ, RZ, 0x4f0bc496 ;  /* 0x4f0bc496ff1f7424 */ /* 0x000fe400078e00ff */
[----:B------:R-:W-:Y:S02]  /*1bc0*/  IMAD.MOV.U32 R32, RZ, RZ, -0x80000000 ;  /* 0x80000000ff207424 */ /* 0x000fe400078e00ff */
[----:B------:R-:W-:Y:S01]  /*1bd0*/  IMAD.MOV.U32 R33, RZ, RZ, RZ ;  /* 0x000000ffff217224 */ /* 0x000fe200078e00ff */
[----:B------:R1:W-:Y:S01]  /*1be0*/  STL.128 [R1+0x10], R28 ;  /* 0x0000101c01007387 */ /* 0x0003e20000100c00 */
[----:B------:R-:W-:Y:S02]  /*1bf0*/  IMAD.MOV.U32 R39, RZ, RZ, 0x100 ;  /* 0x00000100ff277424 */ /* 0x000fe400078e00ff */
[----:B------:R-:W-:Y:S01]  /*1c00*/  IMAD.MOV.U32 R38, RZ, RZ, RZ ;  /* 0x000000ffff267224 */ /* 0x000fe200078e00ff */
[----:B------:R1:W-:Y:S01]  /*1c10*/  STL.128 [R1+0x20], R32 ;  /* 0x0000202001007387 */ /* 0x0003e20000100c00 */
[----:B------:R-:W-:-:S03]  /*1c20*/  IMAD.MOV.U32 R0, RZ, RZ, 0x10 ;  /* 0x00000010ff007424 */ /* 0x000fc600078e00ff */
[----:B------:R1:W-:Y:S04]  /*1c30*/  STL.128 [R1+0x30], R36 ;  /* 0x0000302401007387 */ /* 0x0003e80000100c00 */
.L_x_4:
        /* <DEDUP_REMOVED lines=54> */
[----:B------:R1:W-:Y:S04]  /*1fa0*/  STL.U8 [R1], RZ ;  /* 0x000000ff01007387 */ /* 0x0003e80000100000 */
[----:B------:R1:W-:Y:S04]  /*1fb0*/  STL.U8 [R1+0x1], RZ ;  /* 0x000001ff01007387 */ /* 0x0003e80000100000 */
        /* <DEDUP_REMOVED lines=30> */
[----:B------:R1:W-:Y:S04]  /*21a0*/  STL.U8 [R45], R3 ;  /* 0x000000032d007387 */ /* 0x0003e80000100000 */
[----:B------:R1:W-:Y:S04]  /*21b0*/  STL.U8 [R45+-0x1], R42 ;  /* 0xffffff2a2d007387 */ /* 0x0003e80000100000 */
[----:B------:R1:W-:Y:S04]  /*21c0*/  STL.U8 [R45+-0x2], R44 ;  /* 0xfffffe2c2d007387 */ /* 0x0003e80000100000 */
[----:B------:R-:W3:Y:S01]  /*21d0*/  LDL.U8 R0, [R1] ;  /* 0x0000000001007983 */ /* 0x000ee20000100000 */
[----:B------:R-:W-:Y:S04]  /*21e0*/  BSSY.RECONVERGENT B0, `(.L_x_5) ;  /* 0x00000c8000007945 */ /* 0x000fe80003800200 */
[----:B------:R-:W-:Y:S01]  /*21f0*/  BSSY.RELIABLE B1, `(.L_x_6) ;  /* 0x00000be000017945 */ /* 0x000fe20003800100 */
[----:B---3--:R-:W-:-:S13]  /*2200*/  ISETP.GT.U32.AND P0, PT, R0, 0xd4, PT ;  /* 0x000000d40000780c */ /* 0x008fda0003f04070 */
[----:B-1----:R-:W-:Y:S05]  /*2210*/  @P0 BRA `(.L_x_7) ;  /* 0x0000000800ec0947 */ /* 0x002fea0003800000 */
[----:B------:R-:W-:-:S13]  /*2220*/  ISETP.NE.AND P0, PT, R0, 0xd4, PT ;  /* 0x000000d40000780c */ /* 0x000fda0003f05270 */
[----:B------:R-:W-:Y:S05]  /*2230*/  @P0 BREAK.RELIABLE B1 ;  /* 0x0000000000010942 */ /* 0x000fea0003800100 */
[----:B------:R-:W-:Y:S05]  /*2240*/  @P0 BRA `(.L_x_8) ;  /* 0x0000000800d80947 */ /* 0x000fea0003800000 */
[----:B------:R-:W3:Y:S02]  /*2250*/  LDL.U8 R0, [R1+0x1] ;  /* 0x0000010001007983 */ /* 0x000ee40000100000 */
[----:B---3--:R-:W-:-:S13]  /*2260*/  ISETP.GT.U32.AND P0, PT, R0, 0x13, PT ;  /* 0x000000130000780c */ /* 0x008fda0003f04070 */
[----:B------:R-:W-:Y:S05]  /*2270*/  @P0 BRA `(.L_x_7) ;  /* 0x0000000800d40947 */ /* 0x000fea0003800000 */
        /* <DEDUP_REMOVED lines=106> */
[----:B---3--:R-:W-:-:S13]  /*2920*/  ISETP.NE.AND P0, PT, R0, 0xff, PT ;  /* 0x000000ff0000780c */ /* 0x008fda0003f05270 */
[----:B------:R-:W-:Y:S05]  /*2930*/  @!P0 BRA `(.L_x_7) ;  /* 0x0000000400248947 */ /* 0x000fea0003800000 */
        /* <DEDUP_REMOVED lines=66> */
[----:B--2---:R-:W2:Y:S01]  /*2d60*/  LDL.U8 R2, [R1+0x1f] ;  /* 0x00001f0001027983 */ /* 0x004ea20000100000 */
[----:B------:R-:W-:Y:S02]  /*2d70*/  ISETP.EQ.AND P1, PT, R0, 0x1f, PT ;  /* 0x0000001f0000780c */ /* 0x000fe40003f22270 */
[----:B--2---:R-:W-:-:S13]  /*2d80*/  ISETP.GT.U32.AND P0, PT, R2, 0x97, PT ;  /* 0x000000970200780c */ /* 0x004fda0003f04070 */
[----:B------:R-:W-:Y:S05]  /*2d90*/  @P0 BRA P1, `(.L_x_7) ;  /* 0x00000000000c0947 */ /* 0x000fea0000800000 */
[----:B------:R-:W-:Y:S05]  /*2da0*/  BREAK.RELIABLE B1 ;  /* 0x0000000000017942 */ /* 0x000fea0003800100 */
.L_x_8:
[----:B------:R-:W-:Y:S01]  /*2db0*/  PLOP3.LUT P0, PT, PT, PT, PT, 0x8, 0x80 ;  /* 0x000000000080781c */ /* 0x000fe20003f0e170 */
[----:B------:R-:W-:-:S12]  /*2dc0*/  BRA `(.L_x_9) ;  /* 0x0000000000247947 */ /* 0x000fd80003800000 */
.L_x_7:
[----:B------:R-:W-:Y:S05]  /*2dd0*/  BSYNC.RELIABLE B1 ;  /* 0x0000000000017941 */ /* 0x000fea0003800100 */
.L_x_6:
[----:B--2---:R-:W1:Y:S01]  /*2de0*/  LDC.64 R24, c[0x4][0x18] ;  /* 0x01000600ff187b82 */ /* 0x004e620000000a00 */
[----:B------:R-:W-:Y:S02]  /*2df0*/  IMAD.MOV.U32 R27, RZ, RZ, 0x1 ;  /* 0x00000001ff1b7424 */ /* 0x000fe400078e00ff */
[----:B------:R-:W-:-:S05]  /*2e00*/  IMAD.MOV.U32 R26, RZ, RZ, RZ ;  /* 0x000000ffff1a7224 */ /* 0x000fca00078e00ff */
[----:B-1----:R-:W2:Y:S02]  /*2e10*/  ATOMG.E.CAS.STRONG.GPU PT, R0, [R24], R26, R27 ;  /* 0x0000001a180073a9 */ /* 0x002ea400001ee11b */
[----:B--2---:R-:W-:-:S13]  /*2e20*/  ISETP.NE.AND P0, PT, R0, RZ, PT ;  /* 0x000000ff0000720c */ /* 0x004fda0003f05270 */
[----:B------:R-:W-:Y:S05]  /*2e30*/  @!P0 BRA `(.L_x_10) ;  /* 0x0000000000208947 */ /* 0x000fea0003800000 */
[----:B------:R-:W2:Y:S02]  /*2e40*/  LDG.E R24, desc[UR4][R24.64] ;  /* 0x0000000418187981 */ /* 0x000ea4000c1e1900 */
[----:B--2---:R-:W-:-:S13]  /*2e50*/  ISETP.NE.AND P0, PT, R24, RZ, PT ;  /* 0x000000ff1800720c */ /* 0x004fda0003f05270 */
.L_x_9:
[----:B------:R-:W-:Y:S05]  /*2e60*/  BSYNC.RECONVERGENT B0 ;  /* 0x0000000000007941 */ /* 0x000fea0003800200 */
.L_x_5:
[----:B------:R-:W1:Y:S01]  /*2e70*/  LDCU UR6, c[0x0][0x38c] ;  /* 0x00007180ff0677ac */ /* 0x000e620008000800 */
[----:B------:R-:W-:-:S05]  /*2e80*/  IMAD.IADD R40, R43, 0x1, R40 ;  /* 0x000000012b287824 */ /* 0x000fca00078e0228 */
[----:B-1----:R-:W-:-:S13]  /*2e90*/  ISETP.LT.U32.AND P1, PT, R40, UR6, PT ;  /* 0x0000000628007c0c */ /* 0x002fda000bf21070 */
[----:B------:R-:W-:Y:S05]  /*2ea0*/  @!P0 BRA P1, `(.L_x_11) ;  /* 0xffffffe400148947 */ /* 0x000fea000083ffff */
[----:B------:R-:W-:Y:S05]  /*2eb0*/  EXIT ;  /* 0x000000000000794d */ /* 0x000fea0003800000 */
.L_x_10:
[----:B0-----:R-:W0:Y:S01]  /*2ec0*/  LDC.64 R4, c[0x4][0x10] ;  /* 0x01000400ff047b82 */ /* 0x001e220000000a00 */
[----:B------:R-:W-:Y:S02]  /*2ed0*/  IMAD.MOV.U32 R0, RZ, RZ, 0xd4 ;  /* 0x000000d4ff007424 */ /* 0x000fe400078e00ff */
[----:B------:R-:W-:Y:S02]  /*2ee0*/  IMAD.MOV.U32 R6, RZ, RZ, 0x13 ;  /* 0x00000013ff067424 */ /* 0x000fe400078e00ff */
[----:B------:R-:W-:Y:S02]  /*2ef0*/  IMAD.MOV.U32 R7, RZ, RZ, 0xcc ;  /* 0x000000ccff077424 */ /* 0x000fe400078e00ff */
[----:B------:R-:W-:Y:S01]  /*2f00*/  IMAD.MOV.U32 R9, RZ, RZ, 0x94 ;  /* 0x00000094ff097424 */ /* 0x000fe200078e00ff */
[----:B------:R-:W1:Y:S01]  /*2f10*/  LDC.64 R2, c[0x4][0x20] ;  /* 0x01000800ff027b82 */ /* 0x000e620000000a00 */
[----:B------:R-:W-:Y:S02]  /*2f20*/  IMAD.MOV.U32 R10, RZ, RZ, 0xec ;  /* 0x000000ecff0a7424 */ /* 0x000fe400078e00ff */
[----:B------:R-:W-:-:S02]  /*2f30*/  IMAD.MOV.U32 R8, RZ, RZ, 0x25 ;  /* 0x00000025ff087424 */ /* 0x000fc400078e00ff */
[----:B------:R-:W-:Y:S01]  /*2f40*/  IMAD.MOV.U32 R11, RZ, RZ, 0x98 ;  /* 0x00000098ff0b7424 */ /* 0x000fe200078e00ff */
[----:B0-----:R0:W-:Y:S04]  /*2f50*/  STG.E desc[UR4][R4.64], R40 ;  /* 0x0000002804007986 */ /* 0x0011e8000c101904 */
[----:B-1----:R1:W-:Y:S01]  /*2f60*/  STG.E.U8 desc[UR4][R2.64], R0 ;  /* 0x0000000002007986 */ /* 0x0023e2000c101104 */
[----:B0-----:R-:W-:Y:S01]  /*2f70*/  IMAD.MOV.U32 R4, RZ, RZ, 0x71 ;  /* 0x00000071ff047424 */ /* 0x001fe200078e00ff */
[----:B------:R-:W-:Y:S02]  /*2f80*/  PRMT R5, R6, 0x7610, R5 ;  /* 0x0000761006057816 */ /* 0x000fe40000000005 */
[----:B------:R0:W-:Y:S01]  /*2f90*/  STG.E.U8 desc[UR4][R2.64+0x4], R8 ;  /* 0x0000040802007986 */ /* 0x0001e2000c101104 */
[----:B------:R-:W-:Y:S01]  /*2fa0*/  PRMT R6, R7, 0x7610, R6 ;  /* 0x0000761007067816 */ /* 0x000fe20000000006 */
[----:B------:R-:W-:-:S02]  /*2fb0*/  IMAD.MOV.U32 R7, RZ, RZ, 0xce ;  /* 0x000000ceff077424 */ /* 0x000fc400078e00ff */
[----:B------:R-:W-:Y:S01]  /*2fc0*/  STG.E.U8 desc[UR4][R2.64+0x1], R5 ;  /* 0x0000010502007986 */ /* 0x000fe2000c101104 */
[----:B-1----:R-:W-:Y:S02]  /*2fd0*/  PRMT R0, R4, 0x7610, R0 ;  /* 0x0000761004007816 */ /* 0x002fe40000000000 */
[----:B------:R-:W-:Y:S01]  /*2fe0*/  PRMT R4, R9, 0x7610, R4 ;  /* 0x0000761009047816 */ /* 0x000fe20000000004 */
[----:B------:R-:W-:Y:S01]  /*2ff0*/  IMAD.MOV.U32 R9, RZ, RZ, 0xa6 ;  /* 0x000000a6ff097424 */ /* 0x000fe200078e00ff */
[----:B------:R1:W-:Y:S01]  /*3000*/  STG.E.U8 desc[UR4][R2.64+0x2], R6 ;  /* 0x0000020602007986 */ /* 0x0003e2000c101104 */
[----:B0-----:R-:W-:-:S03]  /*3010*/  IMAD.MOV.U32 R8, RZ, RZ, 0xf ;  /* 0x0000000fff087424 */ /* 0x001fc600078e00ff */
[----:B------:R0:W-:Y:S04]  /*3020*/  STG.E.U8 desc[UR4][R2.64+0x15], R5 ;  /* 0x0000150502007986 */ /* 0x0001e8000c101104 */
[----:B------:R2:W-:Y:S01]  /*3030*/  STG.E.U8 desc[UR4][R2.64+0x5], R0 ;  /* 0x0000050002007986 */ /* 0x0005e2000c101104 */
[----:B-1----:R-:W-:Y:S01]  /*3040*/  PRMT R6, R9, 0x7610, R6 ;  /* 0x0000761009067816 */ /* 0x002fe20000000006 */
[----:B------:R-:W-:Y:S02]  /*3050*/  IMAD.MOV.U32 R9, RZ, RZ, 0xd9 ;  /* 0x000000d9ff097424 */ /* 0x000fe400078e00ff */
[----:B------:R1:W-:Y:S01]  /*3060*/  STG.E.U8 desc[UR4][R2.64+0x3], R7 ;  /* 0x0000030702007986 */ /* 0x0003e2000c101104 */
[----:B0-----:R-:W-:Y:S01]  /*3070*/  PRMT R5, R10, 0x7610, R5 ;  /* 0x000076100a057816 */ /* 0x001fe20000000005 */
[----:B------:R-:W-:-:S02]  /*3080*/  IMAD.MOV.U32 R10, RZ, RZ, 0x78 ;  /* 0x00000078ff0a7424 */ /* 0x000fc400078e00ff */
[----:B------:R0:W-:Y:S01]  /*3090*/  STG.E.U8 desc[UR4][R2.64+0x6], R4 ;  /* 0x0000060402007986 */ /* 0x0001e2000c101104 */
[----:B--2---:R-:W-:Y:S01]  /*30a0*/  PRMT R0, R9, 0x7610, R0 ;  /* 0x0000761009007816 */ /* 0x004fe20000000000 */
[----:B------:R-:W-:Y:S02]  /*30b0*/  IMAD.MOV.U32 R9, RZ, RZ, 0xdb ;  /* 0x000000dbff097424 */ /* 0x000fe400078e00ff */
[----:B------:R-:W-:Y:S01]  /*30c0*/  STG.E.U8 desc[UR4][R2.64+0x7], R5 ;  /* 0x0000070502007986 */ /* 0x000fe2000c101104 */
[----:B-1----:R-:W-:Y:S01]  /*30d0*/  PRMT R7, R10, 0x7610, R7 ;  /* 0x000076100a077816 */ /* 0x002fe20000000007 */
[----:B------:R-:W-:Y:S02]  /*30e0*/  IMAD.MOV.U32 R10, RZ, RZ, 0x59 ;  /* 0x00000059ff0a7424 */ /* 0x000fe400078e00ff */
[----:B------:R1:W-:Y:S01]  /*30f0*/  STG.E.U8 desc[UR4][R2.64+0x14], R5 ;  /* 0x0000140502007986 */ /* 0x0003e2000c101104 */
[----:B0-----:R-:W-:Y:S02]  /*3100*/  PRMT R4, R8, 0x7610, R4 ;  /* 0x0000761008047816 */ /* 0x001fe40000000004 */
[----:B------:R-:W-:Y:S01]  /*3110*/  PRMT R8, R10, 0x7610, R8 ;  /* 0x000076100a087816 */ /* 0x000fe20000000008 */
[----:B------:R-:W-:Y:S01]  /*3120*/  IMAD.MOV.U32 R10, RZ, RZ, 0x1c ;  /* 0x0000001cff0a7424 */ /* 0x000fe200078e00ff */
[----:B------:R0:W-:Y:S04]  /*3130*/  STG.E.U8 desc[UR4][R2.64+0x9], R7 ;  /* 0x0000090702007986 */ /* 0x0001e8000c101104 */
[----:B------:R2:W-:Y:S01]  /*3140*/  STG.E.U8 desc[UR4][R2.64+0x8], R6 ;  /* 0x0000080602007986 */ /* 0x0005e2000c101104 */
[----:B-1----:R-:W-:Y:S01]  /*3150*/  PRMT R5, R9, 0x7610, R5 ;  /* 0x0000761009057816 */ /* 0x002fe20000000005 */
[----:B------:R-:W-:-:S02]  /*3160*/  IMAD.MOV.U32 R9, RZ, RZ, 0xa2 ;  /* 0x000000a2ff097424 */ /* 0x000fc400078e00ff */
[----:B------:R-:W-:Y:S03]  /*3170*/  STG.E.U8 desc[UR4][R2.64+0xa], R0 ;  /* 0x00000a0002007986 */ /* 0x000fe6000c101104 */
[----:B0-----:R-:W-:Y:S01]  /*3180*/  PRMT R7, R9, 0x7610, R7 ;  /* 0x0000761009077816 */ /* 0x001fe20000000007 */
[----:B------:R0:W-:Y:S01]  /*3190*/  STG.E.U8 desc[UR4][R2.64+0xb], R0 ;  /* 0x00000b0002007986 */ /* 0x0001e2000c101104 */
[----:B------:R-:W-:Y:S01]  /*31a0*/  PRMT R9, R10, 0x7610, R9 ;  /* 0x000076100a097816 */ /* 0x000fe20000000009 */
[----:B------:R-:W-:Y:S02]  /*31b0*/  IMAD.MOV.U32 R10, RZ, RZ, 0x2c ;  /* 0x0000002cff0a7424 */ /* 0x000fe400078e00ff */
[----:B--2---:R-:W-:Y:S01]  /*31c0*/  IMAD.MOV.U32 R6, RZ, RZ, 0xa1 ;  /* 0x000000a1ff067424 */ /* 0x004fe200078e00ff */
[----:B------:R1:W-:Y:S04]  /*31d0*/  STG.E.U8 desc[UR4][R2.64+0xc], R4 ;  /* 0x00000c0402007986 */ /* 0x0003e8000c101104 */
[----:B------:R2:W-:Y:S01]  /*31e0*/  STG.E.U8 desc[UR4][R2.64+0xd], R8 ;  /* 0x00000d0802007986 */ /* 0x0005e2000c101104 */
[----:B0-----:R-:W-:-:S03]  /*31f0*/  IMAD.MOV.U32 R0, RZ, RZ, 0xa4 ;  /* 0x000000a4ff007424 */ /* 0x001fc600078e00ff */
[----:B------:R0:W-:Y:S04]  /*3200*/  STG.E.U8 desc[UR4][R2.64+0xe], R5 ;  /* 0x00000e0502007986 */ /* 0x0001e8000c101104 */
[----:B------:R3:W-:Y:S01]  /*3210*/  STG.E.U8 desc[UR4][R2.64+0xf], R6 ;  /* 0x00000f0602007986 */ /* 0x0007e2000c101104 */
[----:B-1----:R-:W-:-:S03]  /*3220*/  IMAD.MOV.U32 R4, RZ, RZ, 0xfe ;  /* 0x000000feff047424 */ /* 0x002fc600078e00ff */
[----:B------:R1:W-:Y:S01]  /*3230*/  STG.E.U8 desc[UR4][R2.64+0x11], R9 ;  /* 0x0000110902007986 */ /* 0x0003e2000c101104 */
[----:B--2---:R-:W-:Y:S02]  /*3240*/  IMAD.MOV.U32 R8, RZ, RZ, 0xb ;  /* 0x0000000bff087424 */ /* 0x004fe400078e00ff */
[----:B0-----:R-:W-:Y:S01]  /*3250*/  IMAD.MOV.U32 R5, RZ, RZ, 0xbb ;  /* 0x000000bbff057424 */ /* 0x001fe200078e00ff */
[----:B------:R0:W-:Y:S01]  /*3260*/  STG.E.U8 desc[UR4][R2.64+0x10], R7 ;  /* 0x0000100702007986 */ /* 0x0001e2000c101104 */
[----:B---3--:R-:W-:-:S03]  /*3270*/  IMAD.MOV.U32 R6, RZ, RZ, 0x70 ;  /* 0x00000070ff067424 */ /* 0x008fc600078e00ff */
[----:B------:R2:W-:Y:S01]  /*3280*/  STG.E.U8 desc[UR4][R2.64+0x12], R0 ;  /* 0x0000120002007986 */ /* 0x0005e2000c101104 */
[----:B-1----:R-:W-:Y:S01]  /*3290*/  PRMT R9, R10, 0x7610, R9 ;  /* 0x000076100a097816 */ /* 0x002fe20000000009 */
[----:B------:R-:W-:Y:S02]  /*32a0*/  IMAD.MOV.U32 R10, RZ, RZ, 0x1f ;  /* 0x0000001fff0a7424 */ /* 0x000fe400078e00ff */
[----:B------:R1:W-:Y:S01]  /*32b0*/  STG.E.U8 desc[UR4][R2.64+0x13], R4 ;  /* 0x0000130402007986 */ /* 0x0003e2000c101104 */
[----:B0-----:R-:W-:-:S03]  /*32c0*/  IMAD.MOV.U32 R7, RZ, RZ, 0x92 ;  /* 0x00000092ff077424 */ /* 0x001fc600078e00ff */
[----:B------:R0:W-:Y:S01]  /*32d0*/  STG.E.U8 desc[UR4][R2.64+0x16], R5 ;  /* 0x0000160502007986 */ /* 0x0001e2000c101104 */
[----:B--2---:R-:W-:-:S03]  /*32e0*/  IMAD.MOV.U32 R0, RZ, RZ, 0x2a ;  /* 0x0000002aff007424 */ /* 0x004fc600078e00ff */
[----:B------:R2:W-:Y:S04]  /*32f0*/  STG.E.U8 desc[UR4][R2.64+0x17], R8 ;  /* 0x0000170802007986 */ /* 0x0005e8000c101104 */
[----:B------:R3:W-:Y:S01]  /*3300*/  STG.E.U8 desc[UR4][R2.64+0x18], R6 ;  /* 0x0000180602007986 */ /* 0x0007e2000c101104 */
[----:B-1----:R-:W-:Y:S02]  /*3310*/  IMAD.MOV.U32 R4, RZ, RZ, 0xac ;  /* 0x000000acff047424 */ /* 0x002fe400078e00ff */
[----:B0-----:R-:W-:Y:S01]  /*3320*/  IMAD.MOV.U32 R5, RZ, RZ, 0xef ;  /* 0x000000efff057424 */ /* 0x001fe200078e00ff */
[----:B------:R-:W-:Y:S01]  /*3330*/  STG.E.U8 desc[UR4][R2.64+0x19], R7 ;  /* 0x0000190702007986 */ /* 0x000fe2000c101104 */
[----:B--2---:R-:W-:-:S03]  /*3340*/  PRMT R8, R10, 0x7610, R8 ;  /* 0x000076100a087816 */ /* 0x004fc60000000008 */
[----:B------:R-:W-:Y:S01]  /*3350*/  STG.E.U8 desc[UR4][R2.64+0x1a], R9 ;  /* 0x00001a0902007986 */ /* 0x000fe2000c101104 */
[----:B---3--:R-:W-:-:S03]  /*3360*/  PRMT R6, R11, 0x7610, R6 ;  /* 0x000076100b067816 */ /* 0x008fc60000000006 */
[----:B------:R-:W-:Y:S04]  /*3370*/  STG.E.U8 desc[UR4][R2.64+0x1b], R0 ;  /* 0x00001b0002007986 */ /* 0x000fe8000c101104 */
[----:B------:R-:W-:Y:S04]  /*3380*/  STG.E.U8 desc[UR4][R2.64+0x1c], R4 ;  /* 0x00001c0402007986 */ /* 0x000fe8000c101104 */
[----:B------:R-:W-:Y:S04]  /*3390*/  STG.E.U8 desc[UR4][R2.64+0x1d], R5 ;  /* 0x00001d0502007986 */ /* 0x000fe8000c101104 */
[----:B------:R-:W-:Y:S04]  /*33a0*/  STG.E.U8 desc[UR4][R2.64+0x1e], R8 ;  /* 0x00001e0802007986 */ /* 0x000fe8000c101104 */
[----:B------:R-:W-:Y:S01]  /*33b0*/  STG.E.U8 desc[UR4][R2.64+0x1f], R6 ;  /* 0x00001f0602007986 */ /* 0x000fe2000c101104 */
[----:B------:R-:W-:Y:S05]  /*33c0*/  EXIT ;  /* 0x000000000000794d */ /* 0x000fea0003800000 */
.L_x_12:
[----:B------:R-:W-:-:S00]  /*33d0*/  BRA `(.L_x_12) ;  /* 0xfffffffc00fc7947 */ /* 0x000fc0000383ffff */
[----:B------:R-:W-:-:S00]  /*33e0*/  NOP ;  /* 0x0000000000007918 */ /* 0x000fc00000000000 */
        /* <DEDUP_REMOVED lines=9> */
.L_x_13:


//--------------------- .nv.global.init           --------------------------
	.section	.nv.global.init,"aw",@progbits
	.align	4
.nv.global.init:
	.type		_ZN34_INTERNAL_cbb56a57_4_k_cu_dcb5b6246sha2561kE,@object
	.size		_ZN34_INTERNAL_cbb56a57_4_k_cu_dcb5b6246sha2561kE,(.L_6 - _ZN34_INTERNAL_cbb56a57_4_k_cu_dcb5b6246sha2561kE)
_ZN34_INTERNAL_cbb56a57_4_k_cu_dcb5b6246sha2561kE:
        /*0000*/ 	.byte	0x98, 0x2f, 0x8a, 0x42, 0x91, 0x44, 0x37, 0x71, 0xcf, 0xfb, 0xc0, 0xb5, 0xa5, 0xdb, 0xb5, 0xe9
        /* <DEDUP_REMOVED lines=15> */
.L_6:


//--------------------- .nv.shared.reserved.0     --------------------------
	.section	.nv.shared.reserved.0,"aw",@nobits
	.weak		__nv_reservedSMEM_offset_0_alias
	.size		__nv_reservedSMEM_offset_0_alias, 0, 64
	.other		__nv_reservedSMEM_offset_0_alias,@"STO_CUDA_RESERVED_SHARED STV_DEFAULT"
__nv_reservedSMEM_offset_0_alias:
	.zero		0
	.zero		64


//--------------------- .nv.global                --------------------------
	.section	.nv.global,"aw",@nobits
	.align	4
.nv.global:
	.type		foundNonce,@object
	.size		foundNonce,(found - foundNonce)
foundNonce:
	.zero		4
	.type		found,@object
	.size		found,(foundHash - found)
found:
	.zero		4
	.type		foundHash,@object
	.size		foundHash,(foundHashHex - foundHash)
foundHash:
	.zero		32
	.type		foundHashHex,@object
	.size		foundHashHex,(debugHeader - foundHashHex)
foundHashHex:
	.zero		65
	.type		debugHeader,@object
	.size		debugHeader,(debugHeaderHex - debugHeader)
debugHeader:
	.zero		80
	.type		debugHeaderHex,@object
	.size		debugHeaderHex,(.L_1 - debugHeaderHex)
debugHeaderHex:
	.zero		161
.L_1:


//--------------------- .nv.constant0.miningKernel --------------------------
	.section	.nv.constant0.miningKernel,"a",@progbits
	.sectionflags	@""
	.align	4
.nv.constant0.miningKernel:
	.zero		912


//--------------------- SYMBOLS --------------------------

	.type		.nv.reservedSmem.offset0,@object
	.size		.nv.reservedSmem.offset0,0x4
